//
// Generated by NVIDIA NVVM Compiler
//
// Compiler Build ID: CL-36424714
// Cuda compilation tools, release 13.0, V13.0.88
// Based on NVVM 20.0.0
//

.version 9.0
.target sm_100
.address_size 64

	// .globl	_Z4cfftPN6thrust24THRUST_300001_SM_1000_NS7complexIdEEiib
.func  (.param .align 16 .b8 func_retval0[16]) __internal_trig_reduction_slowpathd
(
	.param .b64 __internal_trig_reduction_slowpathd_param_0
)
;
.global .align 1 .b8 _ZN34_INTERNAL_682bbe4f_4_k_cu_4ecb745b4cuda3std3__45__cpo5beginE[1];
.global .align 1 .b8 _ZN34_INTERNAL_682bbe4f_4_k_cu_4ecb745b4cuda3std3__45__cpo3endE[1];
.global .align 1 .b8 _ZN34_INTERNAL_682bbe4f_4_k_cu_4ecb745b4cuda3std3__45__cpo6cbeginE[1];
.global .align 1 .b8 _ZN34_INTERNAL_682bbe4f_4_k_cu_4ecb745b4cuda3std3__45__cpo4cendE[1];
.global .align 1 .b8 _ZN34_INTERNAL_682bbe4f_4_k_cu_4ecb745b4cuda3std3__45__cpo6rbeginE[1];
.global .align 1 .b8 _ZN34_INTERNAL_682bbe4f_4_k_cu_4ecb745b4cuda3std3__45__cpo4rendE[1];
.global .align 1 .b8 _ZN34_INTERNAL_682bbe4f_4_k_cu_4ecb745b4cuda3std3__45__cpo7crbeginE[1];
.global .align 1 .b8 _ZN34_INTERNAL_682bbe4f_4_k_cu_4ecb745b4cuda3std3__45__cpo5crendE[1];
.global .align 1 .b8 _ZN34_INTERNAL_682bbe4f_4_k_cu_4ecb745b4cuda3std3__436_GLOBAL__N__682bbe4f_4_k_cu_4ecb745b6ignoreE[1];
.global .align 1 .b8 _ZN34_INTERNAL_682bbe4f_4_k_cu_4ecb745b4cuda3std3__419piecewise_constructE[1];
.global .align 1 .b8 _ZN34_INTERNAL_682bbe4f_4_k_cu_4ecb745b4cuda3std3__48in_placeE[1];
.global .align 1 .b8 _ZN34_INTERNAL_682bbe4f_4_k_cu_4ecb745b4cuda3std3__420unreachable_sentinelE[1];
.global .align 1 .b8 _ZN34_INTERNAL_682bbe4f_4_k_cu_4ecb745b4cuda3std6ranges3__45__cpo4swapE[1];
.global .align 1 .b8 _ZN34_INTERNAL_682bbe4f_4_k_cu_4ecb745b4cuda3std6ranges3__45__cpo9iter_moveE[1];
.global .align 1 .b8 _ZN34_INTERNAL_682bbe4f_4_k_cu_4ecb745b4cuda3std6ranges3__45__cpo5beginE[1];
.global .align 1 .b8 _ZN34_INTERNAL_682bbe4f_4_k_cu_4ecb745b4cuda3std6ranges3__45__cpo3endE[1];
.global .align 1 .b8 _ZN34_INTERNAL_682bbe4f_4_k_cu_4ecb745b4cuda3std6ranges3__45__cpo6cbeginE[1];
.global .align 1 .b8 _ZN34_INTERNAL_682bbe4f_4_k_cu_4ecb745b4cuda3std6ranges3__45__cpo4cendE[1];
.global .align 1 .b8 _ZN34_INTERNAL_682bbe4f_4_k_cu_4ecb745b4cuda3std6ranges3__45__cpo7advanceE[1];
.global .align 1 .b8 _ZN34_INTERNAL_682bbe4f_4_k_cu_4ecb745b4cuda3std6ranges3__45__cpo9iter_swapE[1];
.global .align 1 .b8 _ZN34_INTERNAL_682bbe4f_4_k_cu_4ecb745b4cuda3std6ranges3__45__cpo4nextE[1];
.global .align 1 .b8 _ZN34_INTERNAL_682bbe4f_4_k_cu_4ecb745b4cuda3std6ranges3__45__cpo4prevE[1];
.global .align 1 .b8 _ZN34_INTERNAL_682bbe4f_4_k_cu_4ecb745b4cuda3std6ranges3__45__cpo4dataE[1];
.global .align 1 .b8 _ZN34_INTERNAL_682bbe4f_4_k_cu_4ecb745b4cuda3std6ranges3__45__cpo5cdataE[1];
.global .align 1 .b8 _ZN34_INTERNAL_682bbe4f_4_k_cu_4ecb745b4cuda3std6ranges3__45__cpo4sizeE[1];
.global .align 1 .b8 _ZN34_INTERNAL_682bbe4f_4_k_cu_4ecb745b4cuda3std6ranges3__45__cpo5ssizeE[1];
.global .align 1 .b8 _ZN34_INTERNAL_682bbe4f_4_k_cu_4ecb745b4cuda3std6ranges3__45__cpo8distanceE[1];
.global .align 1 .b8 _ZN34_INTERNAL_682bbe4f_4_k_cu_4ecb745b6thrust24THRUST_300001_SM_1000_NS6system6detail10sequential3seqE[1];
.global .align 8 .b8 __cudart_i2opi_d[144] = {8, 93, 141, 31, 177, 95, 251, 107, 234, 146, 82, 138, 247, 57, 7, 61, 123, 241, 229, 235, 199, 186, 39, 117, 45, 234, 95, 158, 102, 63, 70, 79, 183, 9, 203, 39, 207, 126, 54, 109, 31, 109, 10, 90, 139, 17, 47, 239, 15, 152, 5, 222, 255, 151, 248, 31, 59, 40, 249, 189, 139, 95, 132, 156, 244, 57, 83, 131, 57, 214, 145, 57, 65, 126, 95, 180, 38, 112, 156, 233, 132, 68, 187, 46, 245, 53, 130, 232, 62, 167, 41, 177, 28, 235, 29, 254, 28, 146, 209, 9, 234, 46, 73, 6, 224, 210, 77, 66, 58, 110, 36, 183, 97, 197, 187, 222, 171, 99, 81, 254, 65, 144, 67, 60, 153, 149, 98, 219, 192, 221, 52, 245, 209, 87, 39, 252, 41, 21, 68, 78, 110, 131, 249, 162};
.global .align 16 .b8 __cudart_sin_cos_coeffs[128] = {70, 210, 176, 44, 241, 229, 90, 190, 146, 227, 172, 105, 227, 29, 199, 62, 161, 98, 219, 25, 160, 1, 42, 191, 24, 8, 17, 17, 17, 17, 129, 63, 84, 85, 85, 85, 85, 85, 197, 191, 0, 0, 0, 0, 0, 0, 0, 0, 0, 0, 0, 0, 0, 0, 0, 0, 100, 129, 253, 32, 131, 255, 168, 189, 40, 133, 239, 193, 167, 238, 33, 62, 217, 230, 6, 142, 79, 126, 146, 190, 233, 188, 221, 25, 160, 1, 250, 62, 71, 93, 193, 22, 108, 193, 86, 191, 81, 85, 85, 85, 85, 85, 165, 63, 0, 0, 0, 0, 0, 0, 224, 191, 0, 0, 0, 0, 0, 0, 240, 63};

.visible .entry _Z4cfftPN6thrust24THRUST_300001_SM_1000_NS7complexIdEEiib(
	.param .u64 .ptr .align 1 _Z4cfftPN6thrust24THRUST_300001_SM_1000_NS7complexIdEEiib_param_0,
	.param .u32 _Z4cfftPN6thrust24THRUST_300001_SM_1000_NS7complexIdEEiib_param_1,
	.param .u32 _Z4cfftPN6thrust24THRUST_300001_SM_1000_NS7complexIdEEiib_param_2,
	.param .u8 _Z4cfftPN6thrust24THRUST_300001_SM_1000_NS7complexIdEEiib_param_3
)
{
	.reg .pred 	%p<11>;
	.reg .b16 	%rs<2>;
	.reg .b32 	%r<37>;
	.reg .b64 	%rd<15>;
	.reg .b64 	%fd<85>;

	ld.param.u64 	%rd3, [_Z4cfftPN6thrust24THRUST_300001_SM_1000_NS7complexIdEEiib_param_0];
	ld.param.u32 	%r13, [_Z4cfftPN6thrust24THRUST_300001_SM_1000_NS7complexIdEEiib_param_1];
	ld.param.u32 	%r14, [_Z4cfftPN6thrust24THRUST_300001_SM_1000_NS7complexIdEEiib_param_2];
	ld.param.s8 	%rs1, [_Z4cfftPN6thrust24THRUST_300001_SM_1000_NS7complexIdEEiib_param_3];
	mov.u32 	%r15, %ctaid.x;
	mov.u32 	%r16, %ntid.x;
	mov.u32 	%r17, %tid.x;
	mad.lo.s32 	%r18, %r15, %r16, %r17;
	mov.b32 	%r19, 1;
	shl.b32 	%r1, %r19, %r14;
	shr.s32 	%r2, %r1, 1;
	div.s32 	%r20, %r18, %r2;
	shl.b32 	%r21, %r20, %r14;
	mul.lo.s32 	%r22, %r20, %r2;
	sub.s32 	%r3, %r18, %r22;
	add.s32 	%r4, %r21, %r3;
	add.s32 	%r23, %r4, %r2;
	setp.ge.s32 	%p1, %r23, %r13;
	@%p1 bra 	$L__BB0_11;
	cvta.to.global.u64 	%rd4, %rd3;
	mul.wide.s32 	%rd5, %r4, 16;
	add.s64 	%rd1, %rd4, %rd5;
	ld.global.v2.f64 	{%fd2, %fd1}, [%rd1];
	mul.wide.s32 	%rd6, %r2, 16;
	add.s64 	%rd2, %rd1, %rd6;
	ld.global.v2.f64 	{%fd4, %fd3}, [%rd2];
	cvt.rn.f64.s32 	%fd17, %r3;
	mul.f64 	%fd18, %fd17, 0d401921FB54442D18;
	cvt.rn.f64.s32 	%fd19, %r1;
	div.rn.f64 	%fd20, %fd18, %fd19;
	setp.eq.s16 	%p2, %rs1, 0;
	neg.f64 	%fd21, %fd20;
	selp.f64 	%fd5, %fd21, %fd20, %p2;
	abs.f64 	%fd6, %fd20;
	setp.neu.f64 	%p3, %fd6, 0d7FF0000000000000;
	@%p3 bra 	$L__BB0_3;
	mov.f64 	%fd27, 0d0000000000000000;
	mul.rn.f64 	%fd83, %fd5, %fd27;
	mov.b32 	%r35, 1;
	bra.uni 	$L__BB0_6;
$L__BB0_3:
	mul.f64 	%fd22, %fd5, 0d3FE45F306DC9C883;
	cvt.rni.s32.f64 	%r34, %fd22;
	cvt.rn.f64.s32 	%fd23, %r34;
	fma.rn.f64 	%fd24, %fd23, 0dBFF921FB54442D18, %fd5;
	fma.rn.f64 	%fd25, %fd23, 0dBC91A62633145C00, %fd24;
	fma.rn.f64 	%fd83, %fd23, 0dB97B839A252049C0, %fd25;
	setp.ltu.f64 	%p4, %fd6, 0d41E0000000000000;
	@%p4 bra 	$L__BB0_5;
	{ // callseq 0, 0
	.param .b64 param0;
	st.param.f64 	[param0], %fd5;
	.param .align 16 .b8 retval0[16];
	call.uni (retval0), 
	__internal_trig_reduction_slowpathd, 
	(
	param0
	);
	ld.param.f64 	%fd83, [retval0];
	ld.param.b32 	%r34, [retval0+8];
	} // callseq 0
$L__BB0_5:
	add.s32 	%r35, %r34, 1;
$L__BB0_6:
	setp.neu.f64 	%p5, %fd6, 0d7FF0000000000000;
	shl.b32 	%r26, %r35, 6;
	cvt.u64.u32 	%rd7, %r26;
	and.b64  	%rd8, %rd7, 64;
	mov.u64 	%rd9, __cudart_sin_cos_coeffs;
	add.s64 	%rd10, %rd9, %rd8;
	mul.rn.f64 	%fd28, %fd83, %fd83;
	and.b32  	%r27, %r35, 1;
	setp.eq.b32 	%p6, %r27, 1;
	selp.f64 	%fd29, 0dBDA8FF8320FD8164, 0d3DE5DB65F9785EBA, %p6;
	ld.global.nc.v2.f64 	{%fd30, %fd31}, [%rd10];
	fma.rn.f64 	%fd32, %fd29, %fd28, %fd30;
	fma.rn.f64 	%fd33, %fd32, %fd28, %fd31;
	ld.global.nc.v2.f64 	{%fd34, %fd35}, [%rd10+16];
	fma.rn.f64 	%fd36, %fd33, %fd28, %fd34;
	fma.rn.f64 	%fd37, %fd36, %fd28, %fd35;
	ld.global.nc.v2.f64 	{%fd38, %fd39}, [%rd10+32];
	fma.rn.f64 	%fd40, %fd37, %fd28, %fd38;
	fma.rn.f64 	%fd41, %fd40, %fd28, %fd39;
	fma.rn.f64 	%fd42, %fd41, %fd83, %fd83;
	fma.rn.f64 	%fd43, %fd41, %fd28, 0d3FF0000000000000;
	selp.f64 	%fd44, %fd43, %fd42, %p6;
	and.b32  	%r28, %r35, 2;
	setp.eq.s32 	%p7, %r28, 0;
	mov.f64 	%fd45, 0d0000000000000000;
	sub.f64 	%fd46, %fd45, %fd44;
	selp.f64 	%fd12, %fd44, %fd46, %p7;
	@%p5 bra 	$L__BB0_8;
	mov.f64 	%fd52, 0d0000000000000000;
	mul.rn.f64 	%fd84, %fd5, %fd52;
	mov.b32 	%r36, 0;
	bra.uni 	$L__BB0_10;
$L__BB0_8:
	mul.f64 	%fd47, %fd5, 0d3FE45F306DC9C883;
	cvt.rni.s32.f64 	%r36, %fd47;
	cvt.rn.f64.s32 	%fd48, %r36;
	fma.rn.f64 	%fd49, %fd48, 0dBFF921FB54442D18, %fd5;
	fma.rn.f64 	%fd50, %fd48, 0dBC91A62633145C00, %fd49;
	fma.rn.f64 	%fd84, %fd48, 0dB97B839A252049C0, %fd50;
	setp.ltu.f64 	%p8, %fd6, 0d41E0000000000000;
	@%p8 bra 	$L__BB0_10;
	{ // callseq 1, 0
	.param .b64 param0;
	st.param.f64 	[param0], %fd5;
	.param .align 16 .b8 retval0[16];
	call.uni (retval0), 
	__internal_trig_reduction_slowpathd, 
	(
	param0
	);
	ld.param.f64 	%fd84, [retval0];
	ld.param.b32 	%r36, [retval0+8];
	} // callseq 1
$L__BB0_10:
	shl.b32 	%r31, %r36, 6;
	cvt.u64.u32 	%rd11, %r31;
	and.b64  	%rd12, %rd11, 64;
	add.s64 	%rd14, %rd9, %rd12;
	mul.rn.f64 	%fd53, %fd84, %fd84;
	and.b32  	%r32, %r36, 1;
	setp.eq.b32 	%p9, %r32, 1;
	selp.f64 	%fd54, 0dBDA8FF8320FD8164, 0d3DE5DB65F9785EBA, %p9;
	ld.global.nc.v2.f64 	{%fd55, %fd56}, [%rd14];
	fma.rn.f64 	%fd57, %fd54, %fd53, %fd55;
	fma.rn.f64 	%fd58, %fd57, %fd53, %fd56;
	ld.global.nc.v2.f64 	{%fd59, %fd60}, [%rd14+16];
	fma.rn.f64 	%fd61, %fd58, %fd53, %fd59;
	fma.rn.f64 	%fd62, %fd61, %fd53, %fd60;
	ld.global.nc.v2.f64 	{%fd63, %fd64}, [%rd14+32];
	fma.rn.f64 	%fd65, %fd62, %fd53, %fd63;
	fma.rn.f64 	%fd66, %fd65, %fd53, %fd64;
	fma.rn.f64 	%fd67, %fd66, %fd84, %fd84;
	fma.rn.f64 	%fd68, %fd66, %fd53, 0d3FF0000000000000;
	selp.f64 	%fd69, %fd68, %fd67, %p9;
	and.b32  	%r33, %r36, 2;
	setp.eq.s32 	%p10, %r33, 0;
	mov.f64 	%fd70, 0d0000000000000000;
	sub.f64 	%fd71, %fd70, %fd69;
	selp.f64 	%fd72, %fd69, %fd71, %p10;
	mul.f64 	%fd73, %fd4, %fd12;
	mul.f64 	%fd74, %fd3, %fd72;
	sub.f64 	%fd75, %fd73, %fd74;
	mul.f64 	%fd76, %fd4, %fd72;
	fma.rn.f64 	%fd77, %fd3, %fd12, %fd76;
	add.f64 	%fd78, %fd2, %fd75;
	add.f64 	%fd79, %fd1, %fd77;
	st.global.v2.f64 	[%rd1], {%fd78, %fd79};
	sub.f64 	%fd80, %fd2, %fd75;
	sub.f64 	%fd81, %fd1, %fd77;
	st.global.v2.f64 	[%rd2], {%fd80, %fd81};
$L__BB0_11:
	ret;

}
	// .globl	_Z8kbit_revPN6thrust24THRUST_300001_SM_1000_NS7complexIdEEii
.visible .entry _Z8kbit_revPN6thrust24THRUST_300001_SM_1000_NS7complexIdEEii(
	.param .u64 .ptr .align 1 _Z8kbit_revPN6thrust24THRUST_300001_SM_1000_NS7complexIdEEii_param_0,
	.param .u32 _Z8kbit_revPN6thrust24THRUST_300001_SM_1000_NS7complexIdEEii_param_1,
	.param .u32 _Z8kbit_revPN6thrust24THRUST_300001_SM_1000_NS7complexIdEEii_param_2
)
{
	.reg .pred 	%p<8>;
	.reg .b32 	%r<55>;
	.reg .b64 	%rd<7>;
	.reg .b64 	%fd<5>;

	ld.param.u64 	%rd1, [_Z8kbit_revPN6thrust24THRUST_300001_SM_1000_NS7complexIdEEii_param_0];
	ld.param.u32 	%r21, [_Z8kbit_revPN6thrust24THRUST_300001_SM_1000_NS7complexIdEEii_param_1];
	ld.param.u32 	%r22, [_Z8kbit_revPN6thrust24THRUST_300001_SM_1000_NS7complexIdEEii_param_2];
	mov.u32 	%r23, %ctaid.x;
	mov.u32 	%r24, %ntid.x;
	mov.u32 	%r25, %tid.x;
	mad.lo.s32 	%r1, %r23, %r24, %r25;
	setp.ge.s32 	%p1, %r1, %r22;
	@%p1 bra 	$L__BB1_10;
	setp.lt.s32 	%p2, %r21, 1;
	mov.b32 	%r54, 0;
	@%p2 bra 	$L__BB1_8;
	and.b32  	%r2, %r21, 3;
	setp.lt.u32 	%p3, %r21, 4;
	mov.b32 	%r54, 0;
	mov.u32 	%r49, %r1;
	@%p3 bra 	$L__BB1_5;
	and.b32  	%r30, %r21, 2147483644;
	neg.s32 	%r45, %r30;
	mov.b32 	%r54, 0;
	mov.u32 	%r49, %r1;
$L__BB1_4:
	shl.b32 	%r31, %r49, 2;
	and.b32  	%r32, %r31, 4;
	shr.u32 	%r33, %r49, 2;
	shl.b32 	%r34, %r54, 3;
	or.b32  	%r35, %r34, %r32;
	and.b32  	%r36, %r49, 2;
	or.b32  	%r37, %r36, %r35;
	and.b32  	%r38, %r33, 1;
	or.b32  	%r39, %r38, %r37;
	shr.u32 	%r40, %r49, 3;
	shl.b32 	%r41, %r39, 1;
	and.b32  	%r42, %r40, 1;
	or.b32  	%r54, %r42, %r41;
	shr.s32 	%r49, %r49, 4;
	add.s32 	%r45, %r45, 4;
	setp.ne.s32 	%p4, %r45, 0;
	@%p4 bra 	$L__BB1_4;
$L__BB1_5:
	setp.eq.s32 	%p5, %r2, 0;
	@%p5 bra 	$L__BB1_8;
	neg.s32 	%r51, %r2;
$L__BB1_7:
	.pragma "nounroll";
	shl.b32 	%r43, %r54, 1;
	and.b32  	%r44, %r49, 1;
	or.b32  	%r54, %r44, %r43;
	shr.s32 	%r49, %r49, 1;
	add.s32 	%r51, %r51, 1;
	setp.ne.s32 	%p6, %r51, 0;
	@%p6 bra 	$L__BB1_7;
$L__BB1_8:
	setp.le.s32 	%p7, %r54, %r1;
	@%p7 bra 	$L__BB1_10;
	cvta.to.global.u64 	%rd2, %rd1;
	mul.wide.s32 	%rd3, %r1, 16;
	add.s64 	%rd4, %rd2, %rd3;
	ld.global.v2.f64 	{%fd1, %fd2}, [%rd4];
	mul.wide.s32 	%rd5, %r54, 16;
	add.s64 	%rd6, %rd2, %rd5;
	ld.global.v2.f64 	{%fd3, %fd4}, [%rd6];
	st.global.v2.f64 	[%rd4], {%fd3, %fd4};
	st.global.v2.f64 	[%rd6], {%fd1, %fd2};
$L__BB1_10:
	ret;

}
	// .globl	_Z4kmulPN6thrust24THRUST_300001_SM_1000_NS7complexIdEES3_i
.visible .entry _Z4kmulPN6thrust24THRUST_300001_SM_1000_NS7complexIdEES3_i(
	.param .u64 .ptr .align 1 _Z4kmulPN6thrust24THRUST_300001_SM_1000_NS7complexIdEES3_i_param_0,
	.param .u64 .ptr .align 1 _Z4kmulPN6thrust24THRUST_300001_SM_1000_NS7complexIdEES3_i_param_1,
	.param .u32 _Z4kmulPN6thrust24THRUST_300001_SM_1000_NS7complexIdEES3_i_param_2
)
{
	.reg .pred 	%p<2>;
	.reg .b32 	%r<6>;
	.reg .b64 	%rd<8>;
	.reg .b64 	%fd<10>;

	ld.param.u64 	%rd1, [_Z4kmulPN6thrust24THRUST_300001_SM_1000_NS7complexIdEES3_i_param_0];
	ld.param.u64 	%rd2, [_Z4kmulPN6thrust24THRUST_300001_SM_1000_NS7complexIdEES3_i_param_1];
	ld.param.u32 	%r2, [_Z4kmulPN6thrust24THRUST_300001_SM_1000_NS7complexIdEES3_i_param_2];
	mov.u32 	%r3, %ctaid.x;
	mov.u32 	%r4, %ntid.x;
	mov.u32 	%r5, %tid.x;
	mad.lo.s32 	%r1, %r3, %r4, %r5;
	setp.ge.s32 	%p1, %r1, %r2;
	@%p1 bra 	$L__BB2_2;
	cvta.to.global.u64 	%rd3, %rd1;
	cvta.to.global.u64 	%rd4, %rd2;
	mul.wide.s32 	%rd5, %r1, 16;
	add.s64 	%rd6, %rd3, %rd5;
	add.s64 	%rd7, %rd4, %rd5;
	ld.global.v2.f64 	{%fd1, %fd2}, [%rd6];
	ld.global.v2.f64 	{%fd3, %fd4}, [%rd7];
	mul.f64 	%fd5, %fd1, %fd3;
	mul.f64 	%fd6, %fd2, %fd4;
	sub.f64 	%fd7, %fd5, %fd6;
	mul.f64 	%fd8, %fd2, %fd3;
	fma.rn.f64 	%fd9, %fd4, %fd1, %fd8;
	st.global.v2.f64 	[%rd6], {%fd7, %fd9};
$L__BB2_2:
	ret;

}
	// .globl	_Z4kdivPN6thrust24THRUST_300001_SM_1000_NS7complexIdEEii
.visible .entry _Z4kdivPN6thrust24THRUST_300001_SM_1000_NS7complexIdEEii(
	.param .u64 .ptr .align 1 _Z4kdivPN6thrust24THRUST_300001_SM_1000_NS7complexIdEEii_param_0,
	.param .u32 _Z4kdivPN6thrust24THRUST_300001_SM_1000_NS7complexIdEEii_param_1,
	.param .u32 _Z4kdivPN6thrust24THRUST_300001_SM_1000_NS7complexIdEEii_param_2
)
{
	.reg .pred 	%p<2>;
	.reg .b32 	%r<7>;
	.reg .b64 	%rd<5>;
	.reg .b64 	%fd<6>;

	ld.param.u64 	%rd1, [_Z4kdivPN6thrust24THRUST_300001_SM_1000_NS7complexIdEEii_param_0];
	ld.param.u32 	%r2, [_Z4kdivPN6thrust24THRUST_300001_SM_1000_NS7complexIdEEii_param_1];
	ld.param.u32 	%r3, [_Z4kdivPN6thrust24THRUST_300001_SM_1000_NS7complexIdEEii_param_2];
	mov.u32 	%r4, %ctaid.x;
	mov.u32 	%r5, %ntid.x;
	mov.u32 	%r6, %tid.x;
	mad.lo.s32 	%r1, %r4, %r5, %r6;
	setp.ge.s32 	%p1, %r1, %r3;
	@%p1 bra 	$L__BB3_2;
	cvta.to.global.u64 	%rd2, %rd1;
	mul.wide.s32 	%rd3, %r1, 16;
	add.s64 	%rd4, %rd2, %rd3;
	ld.global.v2.f64 	{%fd1, %fd2}, [%rd4];
	cvt.rn.f64.s32 	%fd3, %r2;
	div.rn.f64 	%fd4, %fd1, %fd3;
	div.rn.f64 	%fd5, %fd2, %fd3;
	st.global.v2.f64 	[%rd4], {%fd4, %fd5};
$L__BB3_2:
	ret;

}
	// .globl	_Z4rtoiPN6thrust24THRUST_300001_SM_1000_NS7complexIdEEPii
.visible .entry _Z4rtoiPN6thrust24THRUST_300001_SM_1000_NS7complexIdEEPii(
	.param .u64 .ptr .align 1 _Z4rtoiPN6thrust24THRUST_300001_SM_1000_NS7complexIdEEPii_param_0,
	.param .u64 .ptr .align 1 _Z4rtoiPN6thrust24THRUST_300001_SM_1000_NS7complexIdEEPii_param_1,
	.param .u32 _Z4rtoiPN6thrust24THRUST_300001_SM_1000_NS7complexIdEEPii_param_2
)
{
	.reg .pred 	%p<2>;
	.reg .b32 	%r<7>;
	.reg .b64 	%rd<9>;
	.reg .b64 	%fd<2>;

	ld.param.u64 	%rd1, [_Z4rtoiPN6thrust24THRUST_300001_SM_1000_NS7complexIdEEPii_param_0];
	ld.param.u64 	%rd2, [_Z4rtoiPN6thrust24THRUST_300001_SM_1000_NS7complexIdEEPii_param_1];
	ld.param.u32 	%r2, [_Z4rtoiPN6thrust24THRUST_300001_SM_1000_NS7complexIdEEPii_param_2];
	mov.u32 	%r3, %ctaid.x;
	mov.u32 	%r4, %ntid.x;
	mov.u32 	%r5, %tid.x;
	mad.lo.s32 	%r1, %r3, %r4, %r5;
	setp.ge.s32 	%p1, %r1, %r2;
	@%p1 bra 	$L__BB4_2;
	cvta.to.global.u64 	%rd3, %rd1;
	cvta.to.global.u64 	%rd4, %rd2;
	mul.wide.s32 	%rd5, %r1, 16;
	add.s64 	%rd6, %rd3, %rd5;
	ld.global.f64 	%fd1, [%rd6];
	cvt.rni.s32.f64 	%r6, %fd1;
	mul.wide.s32 	%rd7, %r1, 4;
	add.s64 	%rd8, %rd4, %rd7;
	st.global.u32 	[%rd8], %r6;
$L__BB4_2:
	ret;

}
	// .globl	_Z4itorPiPN6thrust24THRUST_300001_SM_1000_NS7complexIdEEi
.visible .entry _Z4itorPiPN6thrust24THRUST_300001_SM_1000_NS7complexIdEEi(
	.param .u64 .ptr .align 1 _Z4itorPiPN6thrust24THRUST_300001_SM_1000_NS7complexIdEEi_param_0,
	.param .u64 .ptr .align 1 _Z4itorPiPN6thrust24THRUST_300001_SM_1000_NS7complexIdEEi_param_1,
	.param .u32 _Z4itorPiPN6thrust24THRUST_300001_SM_1000_NS7complexIdEEi_param_2
)
{
	.reg .pred 	%p<2>;
	.reg .b32 	%r<7>;
	.reg .b64 	%rd<9>;
	.reg .b64 	%fd<3>;

	ld.param.u64 	%rd1, [_Z4itorPiPN6thrust24THRUST_300001_SM_1000_NS7complexIdEEi_param_0];
	ld.param.u64 	%rd2, [_Z4itorPiPN6thrust24THRUST_300001_SM_1000_NS7complexIdEEi_param_1];
	ld.param.u32 	%r2, [_Z4itorPiPN6thrust24THRUST_300001_SM_1000_NS7complexIdEEi_param_2];
	mov.u32 	%r3, %ctaid.x;
	mov.u32 	%r4, %ntid.x;
	mov.u32 	%r5, %tid.x;
	mad.lo.s32 	%r1, %r3, %r4, %r5;
	setp.ge.s32 	%p1, %r1, %r2;
	@%p1 bra 	$L__BB5_2;
	cvta.to.global.u64 	%rd3, %rd1;
	cvta.to.global.u64 	%rd4, %rd2;
	mul.wide.s32 	%rd5, %r1, 4;
	add.s64 	%rd6, %rd3, %rd5;
	ld.global.u32 	%r6, [%rd6];
	cvt.rn.f64.s32 	%fd1, %r6;
	mul.wide.s32 	%rd7, %r1, 16;
	add.s64 	%rd8, %rd4, %rd7;
	mov.f64 	%fd2, 0d0000000000000000;
	st.global.v2.f64 	[%rd8], {%fd1, %fd2};
$L__BB5_2:
	ret;

}
.func  (.param .align 16 .b8 func_retval0[16]) __internal_trig_reduction_slowpathd(
	.param .b64 __internal_trig_reduction_slowpathd_param_0
)
{
	.local .align 8 .b8 	__local_depot6[40];
	.reg .b64 	%SP;
	.reg .b64 	%SPL;
	.reg .pred 	%p<10>;
	.reg .b32 	%r<47>;
	.reg .b64 	%rd<74>;
	.reg .b64 	%fd<5>;

	mov.u64 	%SPL, __local_depot6;
	ld.param.f64 	%fd4, [__internal_trig_reduction_slowpathd_param_0];
	add.u64 	%rd1, %SPL, 0;
	{
	.reg .b32 %temp; 
	mov.b64 	{%temp, %r1}, %fd4;
	}
	shr.u32 	%r2, %r1, 20;
	and.b32  	%r3, %r2, 2047;
	setp.eq.s32 	%p1, %r3, 2047;
	mov.b32 	%r46, 0;
	@%p1 bra 	$L__BB6_9;
	add.s32 	%r20, %r3, -1024;
	mov.b64 	%rd20, %fd4;
	shl.b64 	%rd2, %rd20, 11;
	shr.u32 	%r4, %r20, 6;
	sub.s32 	%r45, 15, %r4;
	sub.s32 	%r21, 19, %r4;
	setp.lt.u32 	%p2, %r20, 128;
	selp.b32 	%r6, 18, %r21, %p2;
	setp.ge.s32 	%p3, %r45, %r6;
	mov.b64 	%rd70, 0;
	@%p3 bra 	$L__BB6_4;
	add.s32 	%r23, %r6, %r4;
	neg.s32 	%r43, %r23;
	or.b64  	%rd3, %rd2, -9223372036854775808;
	mov.b64 	%rd70, 0;
	mov.b32 	%r42, 0;
	mov.u64 	%rd25, __cudart_i2opi_d;
	mov.u32 	%r44, %r45;
$L__BB6_3:
	.pragma "nounroll";
	mul.wide.s32 	%rd22, %r42, 8;
	add.s64 	%rd23, %rd1, %rd22;
	mul.wide.s32 	%rd24, %r44, 8;
	add.s64 	%rd26, %rd25, %rd24;
	ld.global.nc.u64 	%rd27, [%rd26];
	{
	.reg .u32 %r0, %r1, %r2, %r3, %alo, %ahi, %blo, %bhi, %clo, %chi;
	mov.b64 	{%alo,%ahi}, %rd27;
	mov.b64 	{%blo,%bhi}, %rd3;
	mov.b64 	{%clo,%chi}, %rd70;
	mad.lo.cc.u32 	%r0, %alo, %blo, %clo;
	madc.hi.cc.u32 	%r1, %alo, %blo, %chi;
	madc.hi.u32 	%r2, %alo, %bhi, 0;
	mad.lo.cc.u32 	%r1, %alo, %bhi, %r1;
	madc.hi.cc.u32 	%r2, %ahi, %blo, %r2;
	madc.hi.u32 	%r3, %ahi, %bhi, 0;
	mad.lo.cc.u32 	%r1, %ahi, %blo, %r1;
	madc.lo.cc.u32 	%r2, %ahi, %bhi, %r2;
	addc.u32 	%r3, %r3, 0;
	mov.b64 	%rd28, {%r0,%r1};
	mov.b64 	%rd70, {%r2,%r3};
	}
	st.local.u64 	[%rd23], %rd28;
	add.s32 	%r44, %r44, 1;
	add.s32 	%r43, %r43, 1;
	add.s32 	%r42, %r42, 1;
	setp.ne.s32 	%p4, %r43, -15;
	mov.u32 	%r45, %r6;
	@%p4 bra 	$L__BB6_3;
$L__BB6_4:
	cvt.s64.s32 	%rd29, %r45;
	cvt.u64.u32 	%rd30, %r4;
	add.s64 	%rd31, %rd30, %rd29;
	shl.b64 	%rd32, %rd31, 3;
	add.s64 	%rd33, %rd1, %rd32;
	st.local.u64 	[%rd33+-120], %rd70;
	and.b32  	%r15, %r2, 63;
	ld.local.u64 	%rd72, [%rd1+16];
	ld.local.u64 	%rd71, [%rd1+24];
	setp.eq.s32 	%p5, %r15, 0;
	@%p5 bra 	$L__BB6_6;
	shl.b64 	%rd34, %rd71, %r15;
	shr.u64 	%rd35, %rd72, 1;
	xor.b32  	%r24, %r15, 63;
	shr.u64 	%rd36, %rd35, %r24;
	or.b64  	%rd71, %rd34, %rd36;
	ld.local.u64 	%rd37, [%rd1+8];
	shl.b64 	%rd38, %rd72, %r15;
	shr.u64 	%rd39, %rd37, 1;
	shr.u64 	%rd40, %rd39, %r24;
	or.b64  	%rd72, %rd38, %rd40;
$L__BB6_6:
	and.b32  	%r25, %r1, -2147483648;
	shr.u64 	%rd41, %rd71, 62;
	cvt.u32.u64 	%r26, %rd41;
	mov.b64 	{%r27, %r28}, %rd71;
	mov.b64 	{%r29, %r30}, %rd72;
	shf.l.wrap.b32 	%r31, %r30, %r27, 2;
	shf.l.wrap.b32 	%r32, %r27, %r28, 2;
	mov.b64 	%rd42, {%r31, %r32};
	shl.b64 	%rd43, %rd72, 2;
	shr.u64 	%rd44, %rd42, 63;
	cvt.u32.u64 	%r33, %rd44;
	add.s32 	%r34, %r33, %r26;
	setp.eq.s32 	%p6, %r25, 0;
	neg.s32 	%r35, %r34;
	selp.b32 	%r46, %r34, %r35, %p6;
	setp.gt.s64 	%p7, %rd42, -1;
	mov.b64 	%rd45, 0;
	{
	.reg .u32 %r0, %r1, %r2, %r3, %a0, %a1, %a2, %a3, %b0, %b1, %b2, %b3;
	mov.b64 	{%a0,%a1}, %rd45;
	mov.b64 	{%a2,%a3}, %rd45;
	mov.b64 	{%b0,%b1}, %rd43;
	mov.b64 	{%b2,%b3}, %rd42;
	sub.cc.u32 	%r0, %a0, %b0;
	subc.cc.u32 	%r1, %a1, %b1;
	subc.cc.u32 	%r2, %a2, %b2;
	subc.u32 	%r3, %a3, %b3;
	mov.b64 	%rd46, {%r0,%r1};
	mov.b64 	%rd47, {%r2,%r3};
	}
	xor.b32  	%r36, %r25, -2147483648;
	selp.b64 	%rd73, %rd42, %rd47, %p7;
	selp.b64 	%rd14, %rd43, %rd46, %p7;
	selp.b32 	%r17, %r25, %r36, %p7;
	clz.b64 	%r37, %rd73;
	cvt.u64.u32 	%rd15, %r37;
	setp.eq.s32 	%p8, %r37, 0;
	@%p8 bra 	$L__BB6_8;
	cvt.u32.u64 	%r38, %rd15;
	and.b32  	%r39, %r38, 63;
	shl.b64 	%rd48, %rd73, %r39;
	shr.u64 	%rd49, %rd14, 1;
	not.b32 	%r40, %r38;
	and.b32  	%r41, %r40, 63;
	shr.u64 	%rd50, %rd49, %r41;
	or.b64  	%rd73, %rd48, %rd50;
$L__BB6_8:
	mov.b64 	%rd51, -3958705157555305931;
	{
	.reg .u32 %r0, %r1, %r2, %r3, %alo, %ahi, %blo, %bhi;
	mov.b64 	{%alo,%ahi}, %rd73;
	mov.b64 	{%blo,%bhi}, %rd51;
	mul.lo.u32 	%r0, %alo, %blo;
	mul.hi.u32 	%r1, %alo, %blo;
	mad.lo.cc.u32 	%r1, %alo, %bhi, %r1;
	madc.hi.u32 	%r2, %alo, %bhi, 0;
	mad.lo.cc.u32 	%r1, %ahi, %blo, %r1;
	madc.hi.cc.u32 	%r2, %ahi, %blo, %r2;
	madc.hi.u32 	%r3, %ahi, %bhi, 0;
	mad.lo.cc.u32 	%r2, %ahi, %bhi, %r2;
	addc.u32 	%r3, %r3, 0;
	mov.b64 	%rd52, {%r0,%r1};
	mov.b64 	%rd53, {%r2,%r3};
	}
	setp.gt.s64 	%p9, %rd53, 0;
	{
	.reg .u32 %r0, %r1, %r2, %r3, %a0, %a1, %a2, %a3, %b0, %b1, %b2, %b3;
	mov.b64 	{%a0,%a1}, %rd52;
	mov.b64 	{%a2,%a3}, %rd53;
	mov.b64 	{%b0,%b1}, %rd52;
	mov.b64 	{%b2,%b3}, %rd53;
	add.cc.u32 	%r0, %a0, %b0;
	addc.cc.u32 	%r1, %a1, %b1;
	addc.cc.u32 	%r2, %a2, %b2;
	addc.u32 	%r3, %a3, %b3;
	mov.b64 	%rd54, {%r0,%r1};
	mov.b64 	%rd55, {%r2,%r3};
	}
	selp.b64 	%rd56, %rd55, %rd53, %p9;
	selp.s64 	%rd57, -1, 0, %p9;
	sub.s64 	%rd58, %rd57, %rd15;
	cvt.u64.u32 	%rd59, %r17;
	shl.b64 	%rd60, %rd59, 32;
	add.s64 	%rd61, %rd56, 1;
	shr.u64 	%rd62, %rd61, 10;
	add.s64 	%rd63, %rd62, 1;
	shr.u64 	%rd64, %rd63, 1;
	shl.b64 	%rd65, %rd58, 52;
	add.s64 	%rd66, %rd65, %rd64;
	add.s64 	%rd67, %rd66, 4602678819172646912;
	or.b64  	%rd68, %rd67, %rd60;
	mov.b64 	%fd4, %rd68;
$L__BB6_9:
	st.param.f64 	[func_retval0], %fd4;
	st.param.b32 	[func_retval0+8], %r46;
	ret;

}


// ===== COMPILED SASS (sm_100) =====

	.target	sm_100

	.elftype	@"ET_EXEC"


//--------------------- .note.nv.tkinfo           --------------------------
	.section	.note.nv.tkinfo,"",@"SHT_NOTE"
	.sectionflags	@"SHF_NOTE_NV_TKINFO"
	.tkinfo
        /*0018*/ 	.word	0x00000002
        /*0030*/ 	.string	""
        /*0030*/ 	.string	"ptxas"
        /*0030*/ 	.string	"Cuda compilation tools, release 13.0, V13.0.88"
        /*0030*/ 	.string	"Build cuda_13.0.r13.0/compiler.36424714_0"
        /*0030*/ 	.string	"-arch sm_100 -m 64 "



//--------------------- .note.nv.cuinfo           --------------------------
	.section	.note.nv.cuinfo,"",@"SHT_NOTE"
	.sectionflags	@"SHF_NOTE_NV_CUINFO"
        /*0018*/ 	.short	0x0002
        /*001a*/ 	.short	0x0064
        /*001c*/ 	.short	0x0082
	.zero		2


//--------------------- .nv.info                  --------------------------
	.section	.nv.info,"",@"SHT_CUDA_INFO"
	.align	4


	//----- nvinfo : EIATTR_REGCOUNT
	.align		4
        /*0000*/ 	.byte	0x04, 0x2f
        /*0002*/ 	.short	(.L_31 - .L_30)
	.align		4
.L_30:
        /*0004*/ 	.word	index@(_Z4cfftPN6thrust24THRUST_300001_SM_1000_NS7complexIdEEiib)
        /*0008*/ 	.word	0x00000028


	//----- nvinfo : EIATTR_FRAME_SIZE
	.align		4
.L_31:
        /*000c*/ 	.byte	0x04, 0x11
        /*000e*/ 	.short	(.L_33 - .L_32)
	.align		4
.L_32:
        /*0010*/ 	.word	index@($_Z4cfftPN6thrust24THRUST_300001_SM_1000_NS7complexIdEEiib$__internal_trig_reduction_slowpathd)
        /*0014*/ 	.word	0x00000028


	//----- nvinfo : EIATTR_FRAME_SIZE
	.align		4
.L_33:
        /*0018*/ 	.byte	0x04, 0x11
        /*001a*/ 	.short	(.L_35 - .L_34)
	.align		4
.L_34:
        /*001c*/ 	.word	index@($__internal_1_$__cuda_sm20_div_rn_f64_full)
        /*0020*/ 	.word	0x00000028


	//----- nvinfo : EIATTR_FRAME_SIZE
	.align		4
.L_35:
        /*0024*/ 	.byte	0x04, 0x11
        /*0026*/ 	.short	(.L_37 - .L_36)
	.align		4
.L_36:
        /*0028*/ 	.word	index@(_Z4cfftPN6thrust24THRUST_300001_SM_1000_NS7complexIdEEiib)
        /*002c*/ 	.word	0x00000028


	//----- nvinfo : EIATTR_REGCOUNT
	.align		4
.L_37:
        /*0030*/ 	.byte	0x04, 0x2f
        /*0032*/ 	.short	(.L_39 - .L_38)
	.align		4
.L_38:
        /*0034*/ 	.word	index@(_Z8kbit_revPN6thrust24THRUST_300001_SM_1000_NS7complexIdEEii)
        /*0038*/ 	.word	0x00000012


	//----- nvinfo : EIATTR_FRAME_SIZE
	.align		4
.L_39:
        /*003c*/ 	.byte	0x04, 0x11
        /*003e*/ 	.short	(.L_41 - .L_40)
	.align		4
.L_40:
        /*0040*/ 	.word	index@(_Z8kbit_revPN6thrust24THRUST_300001_SM_1000_NS7complexIdEEii)
        /*0044*/ 	.word	0x00000000


	//----- nvinfo : EIATTR_REGCOUNT
	.align		4
.L_41:
        /*0048*/ 	.byte	0x04, 0x2f
        /*004a*/ 	.short	(.L_43 - .L_42)
	.align		4
.L_42:
        /*004c*/ 	.word	index@(_Z4kmulPN6thrust24THRUST_300001_SM_1000_NS7complexIdEES3_i)
        /*0050*/ 	.word	0x00000012


	//----- nvinfo : EIATTR_FRAME_SIZE
	.align		4
.L_43:
        /*0054*/ 	.byte	0x04, 0x11
        /*0056*/ 	.short	(.L_45 - .L_44)
	.align		4
.L_44:
        /*0058*/ 	.word	index@(_Z4kmulPN6thrust24THRUST_300001_SM_1000_NS7complexIdEES3_i)
        /*005c*/ 	.word	0x00000000


	//----- nvinfo : EIATTR_REGCOUNT
	.align		4
.L_45:
        /*0060*/ 	.byte	0x04, 0x2f
        /*0062*/ 	.short	(.L_47 - .L_46)
	.align		4
.L_46:
        /*0064*/ 	.word	index@(_Z4kdivPN6thrust24THRUST_300001_SM_1000_NS7complexIdEEii)
        /*0068*/ 	.word	0x0000001f


	//----- nvinfo : EIATTR_FRAME_SIZE
	.align		4
.L_47:
        /*006c*/ 	.byte	0x04, 0x11
        /*006e*/ 	.short	(.L_49 - .L_48)
	.align		4
.L_48:
        /*0070*/ 	.word	index@($__internal_0_$__cuda_sm20_div_rn_f64_full)
        /*0074*/ 	.word	0x00000000


	//----- nvinfo : EIATTR_FRAME_SIZE
	.align		4
.L_49:
        /*0078*/ 	.byte	0x04, 0x11
        /*007a*/ 	.short	(.L_51 - .L_50)
	.align		4
.L_50:
        /*007c*/ 	.word	index@(_Z4kdivPN6thrust24THRUST_300001_SM_1000_NS7complexIdEEii)
        /*0080*/ 	.word	0x00000000


	//----- nvinfo : EIATTR_REGCOUNT
	.align		4
.L_51:
        /*0084*/ 	.byte	0x04, 0x2f
        /*0086*/ 	.short	(.L_53 - .L_52)
	.align		4
.L_52:
        /*0088*/ 	.word	index@(_Z4rtoiPN6thrust24THRUST_300001_SM_1000_NS7complexIdEEPii)
        /*008c*/ 	.word	0x0000000c


	//----- nvinfo : EIATTR_FRAME_SIZE
	.align		4
.L_53:
        /*0090*/ 	.byte	0x04, 0x11
        /*0092*/ 	.short	(.L_55 - .L_54)
	.align		4
.L_54:
        /*0094*/ 	.word	index@(_Z4rtoiPN6thrust24THRUST_300001_SM_1000_NS7complexIdEEPii)
        /*0098*/ 	.word	0x00000000


	//----- nvinfo : EIATTR_REGCOUNT
	.align		4
.L_55:
        /*009c*/ 	.byte	0x04, 0x2f
        /*009e*/ 	.short	(.L_57 - .L_56)
	.align		4
.L_56:
        /*00a0*/ 	.word	index@(_Z4itorPiPN6thrust24THRUST_300001_SM_1000_NS7complexIdEEi)
        /*00a4*/ 	.word	0x0000000e


	//----- nvinfo : EIATTR_FRAME_SIZE
	.align		4
.L_57:
        /*00a8*/ 	.byte	0x04, 0x11
        /*00aa*/ 	.short	(.L_59 - .L_58)
	.align		4
.L_58:
        /*00ac*/ 	.word	index@(_Z4itorPiPN6thrust24THRUST_300001_SM_1000_NS7complexIdEEi)
        /*00b0*/ 	.word	0x00000000


	//----- nvinfo : EIATTR_MIN_STACK_SIZE
	.align		4
.L_59:
        /*00b4*/ 	.byte	0x04, 0x12
        /*00b6*/ 	.short	(.L_61 - .L_60)
	.align		4
.L_60:
        /*00b8*/ 	.word	index@(_Z4itorPiPN6thrust24THRUST_300001_SM_1000_NS7complexIdEEi)
        /*00bc*/ 	.word	0x00000000


	//----- nvinfo : EIATTR_MIN_STACK_SIZE
	.align		4
.L_61:
        /*00c0*/ 	.byte	0x04, 0x12
        /*00c2*/ 	.short	(.L_63 - .L_62)
	.align		4
.L_62:
        /*00c4*/ 	.word	index@(_Z4rtoiPN6thrust24THRUST_300001_SM_1000_NS7complexIdEEPii)
        /*00c8*/ 	.word	0x00000000


	//----- nvinfo : EIATTR_MIN_STACK_SIZE
	.align		4
.L_63:
        /*00cc*/ 	.byte	0x04, 0x12
        /*00ce*/ 	.short	(.L_65 - .L_64)
	.align		4
.L_64:
        /*00d0*/ 	.word	index@(_Z4kdivPN6thrust24THRUST_300001_SM_1000_NS7complexIdEEii)
        /*00d4*/ 	.word	0x00000000


	//----- nvinfo : EIATTR_MIN_STACK_SIZE
	.align		4
.L_65:
        /*00d8*/ 	.byte	0x04, 0x12
        /*00da*/ 	.short	(.L_67 - .L_66)
	.align		4
.L_66:
        /*00dc*/ 	.word	index@(_Z4kmulPN6thrust24THRUST_300001_SM_1000_NS7complexIdEES3_i)
        /*00e0*/ 	.word	0x00000000


	//----- nvinfo : EIATTR_MIN_STACK_SIZE
	.align		4
.L_67:
        /*00e4*/ 	.byte	0x04, 0x12
        /*00e6*/ 	.short	(.L_69 - .L_68)
	.align		4
.L_68:
        /*00e8*/ 	.word	index@(_Z8kbit_revPN6thrust24THRUST_300001_SM_1000_NS7complexIdEEii)
        /*00ec*/ 	.word	0x00000000


	//----- nvinfo : EIATTR_MIN_STACK_SIZE
	.align		4
.L_69:
        /*00f0*/ 	.byte	0x04, 0x12
        /*00f2*/ 	.short	(.L_71 - .L_70)
	.align		4
.L_70:
        /*00f4*/ 	.word	index@(_Z4cfftPN6thrust24THRUST_300001_SM_1000_NS7complexIdEEiib)
        /*00f8*/ 	.word	0x00000028
.L_71:


//--------------------- .nv.compat                --------------------------
	.section	.nv.compat,"",@"SHT_CUDA_COMPAT_INFO"
	.align	4
        /*0000*/ 	.byte	0x02, 0x09, 0x00, 0x00, 0x02, 0x02, 0x01, 0x00, 0x02, 0x05, 0x05, 0x00, 0x03, 0x07, 0x01, 0x01
        /*0010*/ 	.byte	0x02, 0x03, 0x00, 0x00, 0x02, 0x06, 0x01, 0x00, 0x04, 0x0b, 0x08, 0x00, 0x01, 0x00, 0x00, 0x00
        /*0020*/ 	.byte	0x00, 0x00, 0x00, 0x00


//--------------------- .nv.info._Z4itorPiPN6thrust24THRUST_300001_SM_1000_NS7complexIdEEi --------------------------
	.section	.nv.info._Z4itorPiPN6thrust24THRUST_300001_SM_1000_NS7complexIdEEi,"",@"SHT_CUDA_INFO"
	.sectionflags	@""
	.align	4


	//----- nvinfo : EIATTR_CUDA_API_VERSION
	.align		4
        /*0000*/ 	.byte	0x04, 0x37
        /*0002*/ 	.short	(.L_73 - .L_72)
.L_72:
        /*0004*/ 	.word	0x00000082


	//----- nvinfo : EIATTR_KPARAM_INFO
	.align		4
.L_73:
        /*0008*/ 	.byte	0x04, 0x17
        /*000a*/ 	.short	(.L_75 - .L_74)
.L_74:
        /*000c*/ 	.word	0x00000000
        /*0010*/ 	.short	0x0002
        /*0012*/ 	.short	0x0010
        /*0014*/ 	.byte	0x00, 0xf0, 0x11, 0x00


	//----- nvinfo : EIATTR_KPARAM_INFO
	.align		4
.L_75:
        /*0018*/ 	.byte	0x04, 0x17
        /*001a*/ 	.short	(.L_77 - .L_76)
.L_76:
        /*001c*/ 	.word	0x00000000
        /*0020*/ 	.short	0x0001
        /*0022*/ 	.short	0x0008
        /*0024*/ 	.byte	0x00, 0xf5, 0x21, 0x00


	//----- nvinfo : EIATTR_KPARAM_INFO
	.align		4
.L_77:
        /*0028*/ 	.byte	0x04, 0x17
        /*002a*/ 	.short	(.L_79 - .L_78)
.L_78:
        /*002c*/ 	.word	0x00000000
        /*0030*/ 	.short	0x0000
        /*0032*/ 	.short	0x0000
        /*0034*/ 	.byte	0x00, 0xf5, 0x21, 0x00


	//----- nvinfo : EIATTR_SPARSE_MMA_MASK
	.align		4
.L_79:
        /*0038*/ 	.byte	0x03, 0x50
        /*003a*/ 	.short	0x0000


	//----- nvinfo : EIATTR_MAXREG_COUNT
	.align		4
        /*003c*/ 	.byte	0x03, 0x1b
        /*003e*/ 	.short	0x00ff


	//----- nvinfo : EIATTR_MERCURY_ISA_VERSION
	.align		4
        /*0040*/ 	.byte	0x03, 0x5f
        /*0042*/ 	.short	0x0101


	//----- nvinfo : EIATTR_VRC_CTA_INIT_COUNT
	.align		4
        /*0044*/ 	.byte	0x02, 0x4a
	.zero		1
	.zero		1


	//----- nvinfo : EIATTR_EXIT_INSTR_OFFSETS
	.align		4
        /*0048*/ 	.byte	0x04, 0x1c
        /*004a*/ 	.short	(.L_81 - .L_80)


	//   ....[0]....
.L_80:
        /*004c*/ 	.word	0x00000070


	//   ....[1]....
        /*0050*/ 	.word	0x00000110


	//----- nvinfo : EIATTR_CBANK_PARAM_SIZE
	.align		4
.L_81:
        /*0054*/ 	.byte	0x03, 0x19
        /*0056*/ 	.short	0x0014


	//----- nvinfo : EIATTR_PARAM_CBANK
	.align		4
        /*0058*/ 	.byte	0x04, 0x0a
        /*005a*/ 	.short	(.L_83 - .L_82)
	.align		4
.L_82:
        /*005c*/ 	.word	index@(.nv.constant0._Z4itorPiPN6thrust24THRUST_300001_SM_1000_NS7complexIdEEi)
        /*0060*/ 	.short	0x0380
        /*0062*/ 	.short	0x0014


	//----- nvinfo : EIATTR_SW_WAR
	.align		4
.L_83:
        /*0064*/ 	.byte	0x04, 0x36
        /*0066*/ 	.short	(.L_85 - .L_84)
.L_84:
        /*0068*/ 	.word	0x00000008
.L_85:


//--------------------- .nv.info._Z4rtoiPN6thrust24THRUST_300001_SM_1000_NS7complexIdEEPii --------------------------
	.section	.nv.info._Z4rtoiPN6thrust24THRUST_300001_SM_1000_NS7complexIdEEPii,"",@"SHT_CUDA_INFO"
	.sectionflags	@""
	.align	4


	//----- nvinfo : EIATTR_CUDA_API_VERSION
	.align		4
        /*0000*/ 	.byte	0x04, 0x37
        /*0002*/ 	.short	(.L_87 - .L_86)
.L_86:
        /*0004*/ 	.word	0x00000082


	//----- nvinfo : EIATTR_KPARAM_INFO
	.align		4
.L_87:
        /*0008*/ 	.byte	0x04, 0x17
        /*000a*/ 	.short	(.L_89 - .L_88)
.L_88:
        /*000c*/ 	.word	0x00000000
        /*0010*/ 	.short	0x0002
        /*0012*/ 	.short	0x0010
        /*0014*/ 	.byte	0x00, 0xf0, 0x11, 0x00


	//----- nvinfo : EIATTR_KPARAM_INFO
	.align		4
.L_89:
        /*0018*/ 	.byte	0x04, 0x17
        /*001a*/ 	.short	(.L_91 - .L_90)
.L_90:
        /*001c*/ 	.word	0x00000000
        /*0020*/ 	.short	0x0001
        /*0022*/ 	.short	0x0008
        /*0024*/ 	.byte	0x00, 0xf5, 0x21, 0x00


	//----- nvinfo : EIATTR_KPARAM_INFO
	.align		4
.L_91:
        /*0028*/ 	.byte	0x04, 0x17
        /*002a*/ 	.short	(.L_93 - .L_92)
.L_92:
        /*002c*/ 	.word	0x00000000
        /*0030*/ 	.short	0x0000
        /*0032*/ 	.short	0x0000
        /*0034*/ 	.byte	0x00, 0xf5, 0x21, 0x00


	//----- nvinfo : EIATTR_SPARSE_MMA_MASK
	.align		4
.L_93:
        /*0038*/ 	.byte	0x03, 0x50
        /*003a*/ 	.short	0x0000


	//----- nvinfo : EIATTR_MAXREG_COUNT
	.align		4
        /*003c*/ 	.byte	0x03, 0x1b
        /*003e*/ 	.short	0x00ff


	//----- nvinfo : EIATTR_MERCURY_ISA_VERSION
	.align		4
        /*0040*/ 	.byte	0x03, 0x5f
        /*0042*/ 	.short	0x0101


	//----- nvinfo : EIATTR_VRC_CTA_INIT_COUNT
	.align		4
        /*0044*/ 	.byte	0x02, 0x4a
	.zero		1
	.zero		1


	//----- nvinfo : EIATTR_EXIT_INSTR_OFFSETS
	.align		4
        /*0048*/ 	.byte	0x04, 0x1c
        /*004a*/ 	.short	(.L_95 - .L_94)


	//   ....[0]....
.L_94:
        /*004c*/ 	.word	0x00000070


	//   ....[1]....
        /*0050*/ 	.word	0x00000100


	//----- nvinfo : EIATTR_CBANK_PARAM_SIZE
	.align		4
.L_95:
        /*0054*/ 	.byte	0x03, 0x19
        /*0056*/ 	.short	0x0014


	//----- nvinfo : EIATTR_PARAM_CBANK
	.align		4
        /*0058*/ 	.byte	0x04, 0x0a
        /*005a*/ 	.short	(.L_97 - .L_96)
	.align		4
.L_96:
        /*005c*/ 	.word	index@(.nv.constant0._Z4rtoiPN6thrust24THRUST_300001_SM_1000_NS7complexIdEEPii)
        /*0060*/ 	.short	0x0380
        /*0062*/ 	.short	0x0014


	//----- nvinfo : EIATTR_SW_WAR
	.align		4
.L_97:
        /*0064*/ 	.byte	0x04, 0x36
        /*0066*/ 	.short	(.L_99 - .L_98)
.L_98:
        /*0068*/ 	.word	0x00000008
.L_99:


//--------------------- .nv.info._Z4kdivPN6thrust24THRUST_300001_SM_1000_NS7complexIdEEii --------------------------
	.section	.nv.info._Z4kdivPN6thrust24THRUST_300001_SM_1000_NS7complexIdEEii,"",@"SHT_CUDA_INFO"
	.sectionflags	@""
	.align	4


	//----- nvinfo : EIATTR_CUDA_API_VERSION
	.align		4
        /*0000*/ 	.byte	0x04, 0x37
        /*0002*/ 	.short	(.L_101 - .L_100)
.L_100:
        /*0004*/ 	.word	0x00000082


	//----- nvinfo : EIATTR_KPARAM_INFO
	.align		4
.L_101:
        /*0008*/ 	.byte	0x04, 0x17
        /*000a*/ 	.short	(.L_103 - .L_102)
.L_102:
        /*000c*/ 	.word	0x00000000
        /*0010*/ 	.short	0x0002
        /*0012*/ 	.short	0x000c
        /*0014*/ 	.byte	0x00, 0xf0, 0x11, 0x00


	//----- nvinfo : EIATTR_KPARAM_INFO
	.align		4
.L_103:
        /*0018*/ 	.byte	0x04, 0x17
        /*001a*/ 	.short	(.L_105 - .L_104)
.L_104:
        /*001c*/ 	.word	0x00000000
        /*0020*/ 	.short	0x0001
        /*0022*/ 	.short	0x0008
        /*0024*/ 	.byte	0x00, 0xf0, 0x11, 0x00


	//----- nvinfo : EIATTR_KPARAM_INFO
	.align		4
.L_105:
        /*0028*/ 	.byte	0x04, 0x17
        /*002a*/ 	.short	(.L_107 - .L_106)
.L_106:
        /*002c*/ 	.word	0x00000000
        /*0030*/ 	.short	0x0000
        /*0032*/ 	.short	0x0000
        /*0034*/ 	.byte	0x00, 0xf5, 0x21, 0x00


	//----- nvinfo : EIATTR_SPARSE_MMA_MASK
	.align		4
.L_107:
        /*0038*/ 	.byte	0x03, 0x50
        /*003a*/ 	.short	0x0000


	//----- nvinfo : EIATTR_MAXREG_COUNT
	.align		4
        /*003c*/ 	.byte	0x03, 0x1b
        /*003e*/ 	.short	0x00ff


	//----- nvinfo : EIATTR_MERCURY_ISA_VERSION
	.align		4
        /*0040*/ 	.byte	0x03, 0x5f
        /*0042*/ 	.short	0x0101


	//----- nvinfo : EIATTR_VRC_CTA_INIT_COUNT
	.align		4
        /*0044*/ 	.byte	0x02, 0x4a
	.zero		1
	.zero		1


	//----- nvinfo : EIATTR_EXIT_INSTR_OFFSETS
	.align		4
        /*0048*/ 	.byte	0x04, 0x1c
        /*004a*/ 	.short	(.L_109 - .L_108)


	//   ....[0]....
.L_108:
        /*004c*/ 	.word	0x00000070


	//   ....[1]....
        /*0050*/ 	.word	0x000003f0


	//----- nvinfo : EIATTR_CRS_STACK_SIZE
	.align		4
.L_109:
        /*0054*/ 	.byte	0x04, 0x1e
        /*0056*/ 	.short	(.L_111 - .L_110)
.L_110:
        /*0058*/ 	.word	0x00000000


	//----- nvinfo : EIATTR_CBANK_PARAM_SIZE
	.align		4
.L_111:
        /*005c*/ 	.byte	0x03, 0x19
        /*005e*/ 	.short	0x0010


	//----- nvinfo : EIATTR_PARAM_CBANK
	.align		4
        /*0060*/ 	.byte	0x04, 0x0a
        /*0062*/ 	.short	(.L_113 - .L_112)
	.align		4
.L_112:
        /*0064*/ 	.word	index@(.nv.constant0._Z4kdivPN6thrust24THRUST_300001_SM_1000_NS7complexIdEEii)
        /*0068*/ 	.short	0x0380
        /*006a*/ 	.short	0x0010


	//----- nvinfo : EIATTR_SW_WAR
	.align		4
.L_113:
        /*006c*/ 	.byte	0x04, 0x36
        /*006e*/ 	.short	(.L_115 - .L_114)
.L_114:
        /*0070*/ 	.word	0x00000008
.L_115:


//--------------------- .nv.info._Z4kmulPN6thrust24THRUST_300001_SM_1000_NS7complexIdEES3_i --------------------------
	.section	.nv.info._Z4kmulPN6thrust24THRUST_300001_SM_1000_NS7complexIdEES3_i,"",@"SHT_CUDA_INFO"
	.sectionflags	@""
	.align	4


	//----- nvinfo : EIATTR_CUDA_API_VERSION
	.align		4
        /*0000*/ 	.byte	0x04, 0x37
        /*0002*/ 	.short	(.L_117 - .L_116)
.L_116:
        /*0004*/ 	.word	0x00000082


	//----- nvinfo : EIATTR_KPARAM_INFO
	.align		4
.L_117:
        /*0008*/ 	.byte	0x04, 0x17
        /*000a*/ 	.short	(.L_119 - .L_118)
.L_118:
        /*000c*/ 	.word	0x00000000
        /*0010*/ 	.short	0x0002
        /*0012*/ 	.short	0x0010
        /*0014*/ 	.byte	0x00, 0xf0, 0x11, 0x00


	//----- nvinfo : EIATTR_KPARAM_INFO
	.align		4
.L_119:
        /*0018*/ 	.byte	0x04, 0x17
        /*001a*/ 	.short	(.L_121 - .L_120)
.L_120:
        /*001c*/ 	.word	0x00000000
        /*0020*/ 	.short	0x0001
        /*0022*/ 	.short	0x0008
        /*0024*/ 	.byte	0x00, 0xf5, 0x21, 0x00


	//----- nvinfo : EIATTR_KPARAM_INFO
	.align		4
.L_121:
        /*0028*/ 	.byte	0x04, 0x17
        /*002a*/ 	.short	(.L_123 - .L_122)
.L_122:
        /*002c*/ 	.word	0x00000000
        /*0030*/ 	.short	0x0000
        /*0032*/ 	.short	0x0000
        /*0034*/ 	.byte	0x00, 0xf5, 0x21, 0x00


	//----- nvinfo : EIATTR_SPARSE_MMA_MASK
	.align		4
.L_123:
        /*0038*/ 	.byte	0x03, 0x50
        /*003a*/ 	.short	0x0000


	//----- nvinfo : EIATTR_MAXREG_COUNT
	.align		4
        /*003c*/ 	.byte	0x03, 0x1b
        /*003e*/ 	.short	0x00ff


	//----- nvinfo : EIATTR_MERCURY_ISA_VERSION
	.align		4
        /*0040*/ 	.byte	0x03, 0x5f
        /*0042*/ 	.short	0x0101


	//----- nvinfo : EIATTR_VRC_CTA_INIT_COUNT
	.align		4
        /*0044*/ 	.byte	0x02, 0x4a
	.zero		1
	.zero		1


	//----- nvinfo : EIATTR_EXIT_INSTR_OFFSETS
	.align		4
        /*0048*/ 	.byte	0x04, 0x1c
        /*004a*/ 	.short	(.L_125 - .L_124)


	//   ....[0]....
.L_124:
        /*004c*/ 	.word	0x00000070


	//   ....[1]....
        /*0050*/ 	.word	0x00000140


	//----- nvinfo : EIATTR_CBANK_PARAM_SIZE
	.align		4
.L_125:
        /*0054*/ 	.byte	0x03, 0x19
        /*0056*/ 	.short	0x0014


	//----- nvinfo : EIATTR_PARAM_CBANK
	.align		4
        /*0058*/ 	.byte	0x04, 0x0a
        /*005a*/ 	.short	(.L_127 - .L_126)
	.align		4
.L_126:
        /*005c*/ 	.word	index@(.nv.constant0._Z4kmulPN6thrust24THRUST_300001_SM_1000_NS7complexIdEES3_i)
        /*0060*/ 	.short	0x0380
        /*0062*/ 	.short	0x0014


	//----- nvinfo : EIATTR_SW_WAR
	.align		4
.L_127:
        /*0064*/ 	.byte	0x04, 0x36
        /*0066*/ 	.short	(.L_129 - .L_128)
.L_128:
        /*0068*/ 	.word	0x00000008
.L_129:


//--------------------- .nv.info._Z8kbit_revPN6thrust24THRUST_300001_SM_1000_NS7complexIdEEii --------------------------
	.section	.nv.info._Z8kbit_revPN6thrust24THRUST_300001_SM_1000_NS7complexIdEEii,"",@"SHT_CUDA_INFO"
	.sectionflags	@""
	.align	4


	//----- nvinfo : EIATTR_CUDA_API_VERSION
	.align		4
        /*0000*/ 	.byte	0x04, 0x37
        /*0002*/ 	.short	(.L_131 - .L_130)
.L_130:
        /*0004*/ 	.word	0x00000082


	//----- nvinfo : EIATTR_KPARAM_INFO
	.align		4
.L_131:
        /*0008*/ 	.byte	0x04, 0x17
        /*000a*/ 	.short	(.L_133 - .L_132)
.L_132:
        /*000c*/ 	.word	0x00000000
        /*0010*/ 	.short	0x0002
        /*0012*/ 	.short	0x000c
        /*0014*/ 	.byte	0x00, 0xf0, 0x11, 0x00


	//----- nvinfo : EIATTR_KPARAM_INFO
	.align		4
.L_133:
        /*0018*/ 	.byte	0x04, 0x17
        /*001a*/ 	.short	(.L_135 - .L_134)
.L_134:
        /*001c*/ 	.word	0x00000000
        /*0020*/ 	.short	0x0001
        /*0022*/ 	.short	0x0008
        /*0024*/ 	.byte	0x00, 0xf0, 0x11, 0x00


	//----- nvinfo : EIATTR_KPARAM_INFO
	.align		4
.L_135:
        /*0028*/ 	.byte	0x04, 0x17
        /*002a*/ 	.short	(.L_137 - .L_136)
.L_136:
        /*002c*/ 	.word	0x00000000
        /*0030*/ 	.short	0x0000
        /*0032*/ 	.short	0x0000
        /*0034*/ 	.byte	0x00, 0xf5, 0x21, 0x00


	//----- nvinfo : EIATTR_SPARSE_MMA_MASK
	.align		4
.L_137:
        /*0038*/ 	.byte	0x03, 0x50
        /*003a*/ 	.short	0x0000


	//----- nvinfo : EIATTR_MAXREG_COUNT
	.align		4
        /*003c*/ 	.byte	0x03, 0x1b
        /*003e*/ 	.short	0x00ff


	//----- nvinfo : EIATTR_MERCURY_ISA_VERSION
	.align		4
        /*0040*/ 	.byte	0x03, 0x5f
        /*0042*/ 	.short	0x0101


	//----- nvinfo : EIATTR_VRC_CTA_INIT_COUNT
	.align		4
        /*0044*/ 	.byte	0x02, 0x4a
	.zero		1
	.zero		1


	//----- nvinfo : EIATTR_EXIT_INSTR_OFFSETS
	.align		4
        /*0048*/ 	.byte	0x04, 0x1c
        /*004a*/ 	.short	(.L_139 - .L_138)


	//   ....[0]....
.L_138:
        /*004c*/ 	.word	0x00000070


	//   ....[1]....
        /*0050*/ 	.word	0x00000800


	//   ....[2]....
        /*0054*/ 	.word	0x00000890


	//----- nvinfo : EIATTR_CBANK_PARAM_SIZE
	.align		4
.L_139:
        /*0058*/ 	.byte	0x03, 0x19
        /*005a*/ 	.short	0x0010


	//----- nvinfo : EIATTR_PARAM_CBANK
	.align		4
        /*005c*/ 	.byte	0x04, 0x0a
        /*005e*/ 	.short	(.L_141 - .L_140)
	.align		4
.L_140:
        /*0060*/ 	.word	index@(.nv.constant0._Z8kbit_revPN6thrust24THRUST_300001_SM_1000_NS7complexIdEEii)
        /*0064*/ 	.short	0x0380
        /*0066*/ 	.short	0x0010


	//----- nvinfo : EIATTR_SW_WAR
	.align		4
.L_141:
        /*0068*/ 	.byte	0x04, 0x36
        /*006a*/ 	.short	(.L_143 - .L_142)
.L_142:
        /*006c*/ 	.word	0x00000008
.L_143:


//--------------------- .nv.info._Z4cfftPN6thrust24THRUST_300001_SM_1000_NS7complexIdEEiib --------------------------
	.section	.nv.info._Z4cfftPN6thrust24THRUST_300001_SM_1000_NS7complexIdEEiib,"",@"SHT_CUDA_INFO"
	.sectionflags	@""
	.align	4


	//----- nvinfo : EIATTR_CUDA_API_VERSION
	.align		4
        /*0000*/ 	.byte	0x04, 0x37
        /*0002*/ 	.short	(.L_145 - .L_144)
.L_144:
        /*0004*/ 	.word	0x00000082


	//----- nvinfo : EIATTR_KPARAM_INFO
	.align		4
.L_145:
        /*0008*/ 	.byte	0x04, 0x17
        /*000a*/ 	.short	(.L_147 - .L_146)
.L_146:
        /*000c*/ 	.word	0x00000000
        /*0010*/ 	.short	0x0003
        /*0012*/ 	.short	0x0010
        /*0014*/ 	.byte	0x00, 0xf0, 0x05, 0x00


	//----- nvinfo : EIATTR_KPARAM_INFO
	.align		4
.L_147:
        /*0018*/ 	.byte	0x04, 0x17
        /*001a*/ 	.short	(.L_149 - .L_148)
.L_148:
        /*001c*/ 	.word	0x00000000
        /*0020*/ 	.short	0x0002
        /*0022*/ 	.short	0x000c
        /*0024*/ 	.byte	0x00, 0xf0, 0x11, 0x00


	//----- nvinfo : EIATTR_KPARAM_INFO
	.align		4
.L_149:
        /*0028*/ 	.byte	0x04, 0x17
        /*002a*/ 	.short	(.L_151 - .L_150)
.L_150:
        /*002c*/ 	.word	0x00000000
        /*0030*/ 	.short	0x0001
        /*0032*/ 	.short	0x0008
        /*0034*/ 	.byte	0x00, 0xf0, 0x11, 0x00


	//----- nvinfo : EIATTR_KPARAM_INFO
	.align		4
.L_151:
        /*0038*/ 	.byte	0x04, 0x17
        /*003a*/ 	.short	(.L_153 - .L_152)
.L_152:
        /*003c*/ 	.word	0x00000000
        /*0040*/ 	.short	0x0000
        /*0042*/ 	.short	0x0000
        /*0044*/ 	.byte	0x00, 0xf5, 0x21, 0x00


	//----- nvinfo : EIATTR_SPARSE_MMA_MASK
	.align		4
.L_153:
        /*0048*/ 	.byte	0x03, 0x50
        /*004a*/ 	.short	0x0000


	//----- nvinfo : EIATTR_MAXREG_COUNT
	.align		4
        /*004c*/ 	.byte	0x03, 0x1b
        /*004e*/ 	.short	0x00ff


	//----- nvinfo : EIATTR_MERCURY_ISA_VERSION
	.align		4
        /*0050*/ 	.byte	0x03, 0x5f
        /*0052*/ 	.short	0x0101


	//----- nvinfo : EIATTR_VRC_CTA_INIT_COUNT
	.align		4
        /*0054*/ 	.byte	0x02, 0x4a
	.zero		1
	.zero		1


	//----- nvinfo : EIATTR_EXIT_INSTR_OFFSETS
	.align		4
        /*0058*/ 	.byte	0x04, 0x1c
        /*005a*/ 	.short	(.L_155 - .L_154)


	//   ....[0]....
.L_154:
        /*005c*/ 	.word	0x00000290


	//   ....[1]....
        /*0060*/ 	.word	0x00000d00


	//----- nvinfo : EIATTR_CRS_STACK_SIZE
	.align		4
.L_155:
        /*0064*/ 	.byte	0x04, 0x1e
        /*0066*/ 	.short	(.L_157 - .L_156)
.L_156:
        /*0068*/ 	.word	0x00000000


	//----- nvinfo : EIATTR_CBANK_PARAM_SIZE
	.align		4
.L_157:
        /*006c*/ 	.byte	0x03, 0x19
        /*006e*/ 	.short	0x0011


	//----- nvinfo : EIATTR_PARAM_CBANK
	.align		4
        /*0070*/ 	.byte	0x04, 0x0a
        /*0072*/ 	.short	(.L_159 - .L_158)
	.align		4
.L_158:
        /*0074*/ 	.word	index@(.nv.constant0._Z4cfftPN6thrust24THRUST_300001_SM_1000_NS7complexIdEEiib)
        /*0078*/ 	.short	0x0380
        /*007a*/ 	.short	0x0011


	//----- nvinfo : EIATTR_SW_WAR
	.align		4
.L_159:
        /*007c*/ 	.byte	0x04, 0x36
        /*007e*/ 	.short	(.L_161 - .L_160)
.L_160:
        /*0080*/ 	.word	0x00000008
.L_161:


//--------------------- .nv.callgraph             --------------------------
	.section	.nv.callgraph,"",@"SHT_CUDA_CALLGRAPH"
	.align	4
	.sectionentsize	8
	.align		4
        /*0000*/ 	.word	0x00000000
	.align		4
        /*0004*/ 	.word	0xffffffff
	.align		4
        /*0008*/ 	.word	0x00000000
	.align		4
        /*000c*/ 	.word	0xfffffffe
	.align		4
        /*0010*/ 	.word	0x00000000
	.align		4
        /*0014*/ 	.word	0xfffffffd
	.align		4
        /*0018*/ 	.word	0x00000000
	.align		4
        /*001c*/ 	.word	0xfffffffc


//--------------------- .nv.constant4             --------------------------
	.section	.nv.constant4,"a",@progbits
	.align	8
	.align		8
.nv.constant4:
        /*0000*/ 	.dword	_ZN34_INTERNAL_682bbe4f_4_k_cu_4ecb745b4cuda3std3__45__cpo5beginE
	.align		8
        /*0008*/ 	.dword	_ZN34_INTERNAL_682bbe4f_4_k_cu_4ecb745b4cuda3std3__45__cpo3endE
	.align		8
        /*0010*/ 	.dword	_ZN34_INTERNAL_682bbe4f_4_k_cu_4ecb745b4cuda3std3__45__cpo6cbeginE
	.align		8
        /*0018*/ 	.dword	_ZN34_INTERNAL_682bbe4f_4_k_cu_4ecb745b4cuda3std3__45__cpo4cendE
	.align		8
        /*0020*/ 	.dword	_ZN34_INTERNAL_682bbe4f_4_k_cu_4ecb745b4cuda3std3__45__cpo6rbeginE
	.align		8
        /*0028*/ 	.dword	_ZN34_INTERNAL_682bbe4f_4_k_cu_4ecb745b4cuda3std3__45__cpo4rendE
	.align		8
        /*0030*/ 	.dword	_ZN34_INTERNAL_682bbe4f_4_k_cu_4ecb745b4cuda3std3__45__cpo7crbeginE
	.align		8
        /*0038*/ 	.dword	_ZN34_INTERNAL_682bbe4f_4_k_cu_4ecb745b4cuda3std3__45__cpo5crendE
	.align		8
        /*0040*/ 	.dword	_ZN34_INTERNAL_682bbe4f_4_k_cu_4ecb745b4cuda3std3__436_GLOBAL__N__682bbe4f_4_k_cu_4ecb745b6ignoreE
	.align		8
        /*0048*/ 	.dword	_ZN34_INTERNAL_682bbe4f_4_k_cu_4ecb745b4cuda3std3__419piecewise_constructE
	.align		8
        /*0050*/ 	.dword	_ZN34_INTERNAL_682bbe4f_4_k_cu_4ecb745b4cuda3std3__48in_placeE
	.align		8
        /*0058*/ 	.dword	_ZN34_INTERNAL_682bbe4f_4_k_cu_4ecb745b4cuda3std3__420unreachable_sentinelE
	.align		8
        /*0060*/ 	.dword	_ZN34_INTERNAL_682bbe4f_4_k_cu_4ecb745b4cuda3std6ranges3__45__cpo4swapE
	.align		8
        /*0068*/ 	.dword	_ZN34_INTERNAL_682bbe4f_4_k_cu_4ecb745b4cuda3std6ranges3__45__cpo9iter_moveE
	.align		8
        /*0070*/ 	.dword	_ZN34_INTERNAL_682bbe4f_4_k_cu_4ecb745b4cuda3std6ranges3__45__cpo5beginE
	.align		8
        /*0078*/ 	.dword	_ZN34_INTERNAL_682bbe4f_4_k_cu_4ecb745b4cuda3std6ranges3__45__cpo3endE
	.align		8
        /*0080*/ 	.dword	_ZN34_INTERNAL_682bbe4f_4_k_cu_4ecb745b4cuda3std6ranges3__45__cpo6cbeginE
	.align		8
        /*0088*/ 	.dword	_ZN34_INTERNAL_682bbe4f_4_k_cu_4ecb745b4cuda3std6ranges3__45__cpo4cendE
	.align		8
        /*0090*/ 	.dword	_ZN34_INTERNAL_682bbe4f_4_k_cu_4ecb745b4cuda3std6ranges3__45__cpo7advanceE
	.align		8
        /*0098*/ 	.dword	_ZN34_INTERNAL_682bbe4f_4_k_cu_4ecb745b4cuda3std6ranges3__45__cpo9iter_swapE
	.align		8
        /*00a0*/ 	.dword	_ZN34_INTERNAL_682bbe4f_4_k_cu_4ecb745b4cuda3std6ranges3__45__cpo4nextE
	.align		8
        /*00a8*/ 	.dword	_ZN34_INTERNAL_682bbe4f_4_k_cu_4ecb745b4cuda3std6ranges3__45__cpo4prevE
	.align		8
        /*00b0*/ 	.dword	_ZN34_INTERNAL_682bbe4f_4_k_cu_4ecb745b4cuda3std6ranges3__45__cpo4dataE
	.align		8
        /*00b8*/ 	.dword	_ZN34_INTERNAL_682bbe4f_4_k_cu_4ecb745b4cuda3std6ranges3__45__cpo5cdataE
	.align		8
        /*00c0*/ 	.dword	_ZN34_INTERNAL_682bbe4f_4_k_cu_4ecb745b4cuda3std6ranges3__45__cpo4sizeE
	.align		8
        /*00c8*/ 	.dword	_ZN34_INTERNAL_682bbe4f_4_k_cu_4ecb745b4cuda3std6ranges3__45__cpo5ssizeE
	.align		8
        /*00d0*/ 	.dword	_ZN34_INTERNAL_682bbe4f_4_k_cu_4ecb745b4cuda3std6ranges3__45__cpo8distanceE
	.align		8
        /*00d8*/ 	.dword	_ZN34_INTERNAL_682bbe4f_4_k_cu_4ecb745b6thrust24THRUST_300001_SM_1000_NS6system6detail10sequential3seqE
	.align		8
        /*00e0*/ 	.dword	__cudart_i2opi_d
	.align		8
        /*00e8*/ 	.dword	__cudart_sin_cos_coeffs


//--------------------- .text._Z4itorPiPN6thrust24THRUST_300001_SM_1000_NS7complexIdEEi --------------------------
	.section	.text._Z4itorPiPN6thrust24THRUST_300001_SM_1000_NS7complexIdEEi,"ax",@progbits
	.align	128
        .global         _Z4itorPiPN6thrust24THRUST_300001_SM_1000_NS7complexIdEEi
        .type           _Z4itorPiPN6thrust24THRUST_300001_SM_1000_NS7complexIdEEi,@function
        .size           _Z4itorPiPN6thrust24THRUST_300001_SM_1000_NS7complexIdEEi,(.L_x_45 - _Z4itorPiPN6thrust24THRUST_300001_SM_1000_NS7complexIdEEi)
        .other          _Z4itorPiPN6thrust24THRUST_300001_SM_1000_NS7complexIdEEi,@"STO_CUDA_ENTRY STV_DEFAULT"
_Z4itorPiPN6thrust24THRUST_300001_SM_1000_NS7complexIdEEi:
.text._Z4itorPiPN6thrust24THRUST_300001_SM_1000_NS7complexIdEEi:
[----:B------:R-:W-:Y:S01]  /*0000*/  LDC R1, c[0x0][0x37c] ;  /* 0x0000df00ff017b82 */ /* 0x000fe20000000800 */
[----:B------:R-:W0:Y:S07]  /*0010*/  S2R R0, SR_TID.X ;  /* 0x0000000000007919 */ /* 0x000e2e0000002100 */
[----:B------:R-:W0:Y:S01]  /*0020*/  S2UR UR4, SR_CTAID.X ;  /* 0x00000000000479c3 */ /* 0x000e220000002500 */
[----:B------:R-:W1:Y:S07]  /*0030*/  LDCU UR5, c[0x0][0x390] ;  /* 0x00007200ff0577ac */ /* 0x000e6e0008000800 */
[----:B------:R-:W0:Y:S02]  /*0040*/  LDC R11, c[0x0][0x360] ;  /* 0x0000d800ff0b7b82 */ /* 0x000e240000000800 */
[----:B0-----:R-:W-:-:S05]  /*0050*/  IMAD R11, R11, UR4, R0 ;  /* 0x000000040b0b7c24 */ /* 0x001fca000f8e0200 */
[----:B-1----:R-:W-:-:S13]  /*0060*/  ISETP.GE.AND P0, PT, R11, UR5, PT ;  /* 0x000000050b007c0c */ /* 0x002fda000bf06270 */
[----:B------:R-:W-:Y:S05]  /*0070*/  @P0 EXIT ;  /* 0x000000000000094d */ /* 0x000fea0003800000 */
[----:B------:R-:W0:Y:S01]  /*0080*/  LDC.64 R2, c[0x0][0x380] ;  /* 0x0000e000ff027b82 */ /* 0x000e220000000a00 */
[----:B------:R-:W1:Y:S07]  /*0090*/  LDCU.64 UR4, c[0x0][0x358] ;  /* 0x00006b00ff0477ac */ /* 0x000e6e0008000a00 */
[----:B------:R-:W2:Y:S01]  /*00a0*/  LDC.64 R8, c[0x0][0x388] ;  /* 0x0000e200ff087b82 */ /* 0x000ea20000000a00 */
[----:B0-----:R-:W-:-:S06]  /*00b0*/  IMAD.WIDE R2, R11, 0x4, R2 ;  /* 0x000000040b027825 */ /* 0x001fcc00078e0202 */
[----:B-1----:R-:W3:Y:S01]  /*00c0*/  LDG.E R2, desc[UR4][R2.64] ;  /* 0x0000000402027981 */ /* 0x002ee2000c1e1900 */
[----:B------:R-:W-:Y:S01]  /*00d0*/  CS2R R6, SRZ ;  /* 0x0000000000067805 */ /* 0x000fe2000001ff00 */
[----:B--2---:R-:W-:Y:S01]  /*00e0*/  IMAD.WIDE R8, R11, 0x10, R8 ;  /* 0x000000100b087825 */ /* 0x004fe200078e0208 */
[----:B---3--:R-:W0:Y:S04]  /*00f0*/  I2F.F64 R4, R2 ;  /* 0x0000000200047312 */ /* 0x008e280000201c00 */
[----:B0-----:R-:W-:Y:S01]  /*0100*/  STG.E.128 desc[UR4][R8.64], R4 ;  /* 0x0000000408007986 */ /* 0x001fe2000c101d04 */
[----:B------:R-:W-:Y:S05]  /*0110*/  EXIT ;  /* 0x000000000000794d */ /* 0x000fea0003800000 */
.L_x_0:
[----:B------:R-:W-:-:S00]  /*0120*/  BRA `(.L_x_0) ;  /* 0xfffffffc00fc7947 */ /* 0x000fc0000383ffff */
[----:B------:R-:W-:-:S00]  /*0130*/  NOP ;  /* 0x0000000000007918 */ /* 0x000fc00000000000 */
        /* <DEDUP_REMOVED lines=12> */
.L_x_45:


//--------------------- .text._Z4rtoiPN6thrust24THRUST_300001_SM_1000_NS7complexIdEEPii --------------------------
	.section	.text._Z4rtoiPN6thrust24THRUST_300001_SM_1000_NS7complexIdEEPii,"ax",@progbits
	.align	128
        .global         _Z4rtoiPN6thrust24THRUST_300001_SM_1000_NS7complexIdEEPii
        .type           _Z4rtoiPN6thrust24THRUST_300001_SM_1000_NS7complexIdEEPii,@function
        .size           _Z4rtoiPN6thrust24THRUST_300001_SM_1000_NS7complexIdEEPii,(.L_x_46 - _Z4rtoiPN6thrust24THRUST_300001_SM_1000_NS7complexIdEEPii)
        .other          _Z4rtoiPN6thrust24THRUST_300001_SM_1000_NS7complexIdEEPii,@"STO_CUDA_ENTRY STV_DEFAULT"
_Z4rtoiPN6thrust24THRUST_300001_SM_1000_NS7complexIdEEPii:
.text._Z4rtoiPN6thrust24THRUST_300001_SM_1000_NS7complexIdEEPii:
        /* <DEDUP_REMOVED lines=12> */
[----:B-1----:R-:W3:Y:S01]  /*00c0*/  LDG.E.64 R2, desc[UR4][R2.64] ;  /* 0x0000000402027981 */ /* 0x002ee2000c1e1b00 */
[----:B--2---:R-:W-:Y:S01]  /*00d0*/  IMAD.WIDE R4, R7, 0x4, R4 ;  /* 0x0000000407047825 */ /* 0x004fe200078e0204 */
[----:B---3--:R-:W0:Y:S04]  /*00e0*/  F2I.F64 R9, R2 ;  /* 0x0000000200097311 */ /* 0x008e280000301100 */
[----:B0-----:R-:W-:Y:S01]  /*00f0*/  STG.E desc[UR4][R4.64], R9 ;  /* 0x0000000904007986 */ /* 0x001fe2000c101904 */
[----:B------:R-:W-:Y:S05]  /*0100*/  EXIT ;  /* 0x000000000000794d */ /* 0x000fea0003800000 */
.L_x_1:
        /* <DEDUP_REMOVED lines=15> */
.L_x_46:


//--------------------- .text._Z4kdivPN6thrust24THRUST_300001_SM_1000_NS7complexIdEEii --------------------------
	.section	.text._Z4kdivPN6thrust24THRUST_300001_SM_1000_NS7complexIdEEii,"ax",@progbits
	.align	128
        .global         _Z4kdivPN6thrust24THRUST_300001_SM_1000_NS7complexIdEEii
        .type           _Z4kdivPN6thrust24THRUST_300001_SM_1000_NS7complexIdEEii,@function
        .size           _Z4kdivPN6thrust24THRUST_300001_SM_1000_NS7complexIdEEii,(.L_x_42 - _Z4kdivPN6thrust24THRUST_300001_SM_1000_NS7complexIdEEii)
        .other          _Z4kdivPN6thrust24THRUST_300001_SM_1000_NS7complexIdEEii,@"STO_CUDA_ENTRY STV_DEFAULT"
_Z4kdivPN6thrust24THRUST_300001_SM_1000_NS7complexIdEEii:
.text._Z4kdivPN6thrust24THRUST_300001_SM_1000_NS7complexIdEEii:
        /* <DEDUP_REMOVED lines=9> */
[----:B------:R-:W1:Y:S01]  /*0090*/  LDCU.64 UR4, c[0x0][0x358] ;  /* 0x00006b00ff0477ac */ /* 0x000e620008000a00 */
[----:B------:R-:W2:Y:S01]  /*00a0*/  LDCU UR6, c[0x0][0x388] ;  /* 0x00007100ff0677ac */ /* 0x000ea20008000800 */
[----:B0-----:R-:W-:-:S05]  /*00b0*/  IMAD.WIDE R12, R3, 0x10, R12 ;  /* 0x00000010030c7825 */ /* 0x001fca00078e020c */
[----:B-1----:R-:W3:Y:S01]  /*00c0*/  LDG.E.128 R8, desc[UR4][R12.64] ;  /* 0x000000040c087981 */ /* 0x002ee2000c1e1d00 */
[----:B--2---:R-:W0:Y:S01]  /*00d0*/  I2F.F64 R2, UR6 ;  /* 0x0000000600027d12 */ /* 0x004e220008201c00 */
[----:B------:R-:W-:Y:S01]  /*00e0*/  IMAD.MOV.U32 R4, RZ, RZ, 0x1 ;  /* 0x00000001ff047424 */ /* 0x000fe200078e00ff */
[----:B------:R-:W-:Y:S06]  /*00f0*/  BSSY.RECONVERGENT B0, `(.L_x_2) ;  /* 0x0000016000007945 */ /* 0x000fec0003800200 */
[----:B0-----:R-:W0:Y:S02]  /*0100*/  MUFU.RCP64H R5, R3 ;  /* 0x0000000300057308 */ /* 0x001e240000001800 */
[----:B0-----:R-:W-:-:S08]  /*0110*/  DFMA R6, -R2, R4, 1 ;  /* 0x3ff000000206742b */ /* 0x001fd00000000104 */
[----:B------:R-:W-:-:S08]  /*0120*/  DFMA R6, R6, R6, R6 ;  /* 0x000000060606722b */ /* 0x000fd00000000006 */
[----:B------:R-:W-:-:S08]  /*0130*/  DFMA R6, R4, R6, R4 ;  /* 0x000000060406722b */ /* 0x000fd00000000004 */
[----:B------:R-:W-:-:S08]  /*0140*/  DFMA R4, -R2, R6, 1 ;  /* 0x3ff000000204742b */ /* 0x000fd00000000106 */
[----:B------:R-:W-:-:S08]  /*0150*/  DFMA R4, R6, R4, R6 ;  /* 0x000000040604722b */ /* 0x000fd00000000006 */
[----:B---3--:R-:W-:Y:S01]  /*0160*/  DMUL R6, R8, R4 ;  /* 0x0000000408067228 */ /* 0x008fe20000000000 */
[----:B------:R-:W-:-:S07]  /*0170*/  FSETP.GEU.AND P1, PT, |R9|, 6.5827683646048100446e-37, PT ;  /* 0x036000000900780b */ /* 0x000fce0003f2e200 */
[----:B------:R-:W-:-:S08]  /*0180*/  DFMA R14, -R2, R6, R8 ;  /* 0x00000006020e722b */ /* 0x000fd00000000108 */
[----:B------:R-:W-:-:S10]  /*0190*/  DFMA R4, R4, R14, R6 ;  /* 0x0000000e0404722b */ /* 0x000fd40000000006 */
[----:B------:R-:W-:-:S05]  /*01a0*/  FFMA R0, RZ, R3, R5 ;  /* 0x00000003ff007223 */ /* 0x000fca0000000005 */
[----:B------:R-:W-:-:S13]  /*01b0*/  FSETP.GT.AND P0, PT, |R0|, 1.469367938527859385e-39, PT ;  /* 0x001000000000780b */ /* 0x000fda0003f04200 */
[----:B------:R-:W-:Y:S05]  /*01c0*/  @P0 BRA P1, `(.L_x_3) ;  /* 0x0000000000200947 */ /* 0x000fea0000800000 */
[----:B------:R-:W-:Y:S01]  /*01d0*/  IMAD.MOV.U32 R16, RZ, RZ, R8 ;  /* 0x000000ffff107224 */ /* 0x000fe200078e0008 */
[----:B------:R-:W-:Y:S01]  /*01e0*/  MOV R0, 0x230 ;  /* 0x0000023000007802 */ /* 0x000fe20000000f00 */
[----:B------:R-:W-:Y:S02]  /*01f0*/  IMAD.MOV.U32 R17, RZ, RZ, R9 ;  /* 0x000000ffff117224 */ /* 0x000fe400078e0009 */
[----:B------:R-:W-:Y:S02]  /*0200*/  IMAD.MOV.U32 R14, RZ, RZ, R2 ;  /* 0x000000ffff0e7224 */ /* 0x000fe400078e0002 */
[----:B------:R-:W-:-:S07]  /*0210*/  IMAD.MOV.U32 R15, RZ, RZ, R3 ;  /* 0x000000ffff0f7224 */ /* 0x000fce00078e0003 */
[----:B------:R-:W-:Y:S05]  /*0220*/  CALL.REL.NOINC `($__internal_0_$__cuda_sm20_div_rn_f64_full) ;  /* 0x0000000000747944 */ /* 0x000fea0003c00000 */
[----:B------:R-:W-:Y:S02]  /*0230*/  IMAD.MOV.U32 R4, RZ, RZ, R18 ;  /* 0x000000ffff047224 */ /* 0x000fe400078e0012 */
[----:B------:R-:W-:-:S07]  /*0240*/  IMAD.MOV.U32 R5, RZ, RZ, R19 ;  /* 0x000000ffff057224 */ /* 0x000fce00078e0013 */
.L_x_3:
[----:B------:R-:W-:Y:S05]  /*0250*/  BSYNC.RECONVERGENT B0 ;  /* 0x0000000000007941 */ /* 0x000fea0003800200 */
.L_x_2:
[----:B------:R-:W0:Y:S01]  /*0260*/  MUFU.RCP64H R7, R3 ;  /* 0x0000000300077308 */ /* 0x000e220000001800 */
[----:B------:R-:W-:Y:S01]  /*0270*/  IMAD.MOV.U32 R6, RZ, RZ, 0x1 ;  /* 0x00000001ff067424 */ /* 0x000fe200078e00ff */
[----:B------:R-:W-:Y:S01]  /*0280*/  FSETP.GEU.AND P1, PT, |R11|, 6.5827683646048100446e-37, PT ;  /* 0x036000000b00780b */ /* 0x000fe20003f2e200 */
[----:B------:R-:W-:Y:S04]  /*0290*/  BSSY.RECONVERGENT B0, `(.L_x_4) ;  /* 0x0000014000007945 */ /* 0x000fe80003800200 */
[----:B0-----:R-:W-:-:S08]  /*02a0*/  DFMA R8, -R2, R6, 1 ;  /* 0x3ff000000208742b */ /* 0x001fd00000000106 */
[----:B------:R-:W-:-:S08]  /*02b0*/  DFMA R8, R8, R8, R8 ;  /* 0x000000080808722b */ /* 0x000fd00000000008 */
[----:B------:R-:W-:-:S08]  /*02c0*/  DFMA R8, R6, R8, R6 ;  /* 0x000000080608722b */ /* 0x000fd00000000006 */
[----:B------:R-:W-:-:S08]  /*02d0*/  DFMA R6, -R2, R8, 1 ;  /* 0x3ff000000206742b */ /* 0x000fd00000000108 */
[----:B------:R-:W-:-:S08]  /*02e0*/  DFMA R14, R8, R6, R8 ;  /* 0x00000006080e722b */ /* 0x000fd00000000008 */
[----:B------:R-:W-:-:S08]  /*02f0*/  DMUL R6, R10, R14 ;  /* 0x0000000e0a067228 */ /* 0x000fd00000000000 */
        /* <DEDUP_REMOVED lines=13> */
.L_x_5:
[----:B------:R-:W-:Y:S05]  /*03d0*/  BSYNC.RECONVERGENT B0 ;  /* 0x0000000000007941 */ /* 0x000fea0003800200 */
.L_x_4:
[----:B------:R-:W-:Y:S01]  /*03e0*/  STG.E.128 desc[UR4][R12.64], R4 ;  /* 0x000000040c007986 */ /* 0x000fe2000c101d04 */
[----:B------:R-:W-:Y:S05]  /*03f0*/  EXIT ;  /* 0x000000000000794d */ /* 0x000fea0003800000 */
        .weak           $__internal_0_$__cuda_sm20_div_rn_f64_full
        .type           $__internal_0_$__cuda_sm20_div_rn_f64_full,@function
        .size           $__internal_0_$__cuda_sm20_div_rn_f64_full,(.L_x_42 - $__internal_0_$__cuda_sm20_div_rn_f64_full)
$__internal_0_$__cuda_sm20_div_rn_f64_full:
[C---:B------:R-:W-:Y:S01]  /*0400*/  FSETP.GEU.AND P0, PT, |R15|.reuse, 1.469367938527859385e-39, PT ;  /* 0x001000000f00780b */ /* 0x040fe20003f0e200 */
[----:B------:R-:W-:Y:S01]  /*0410*/  IMAD.MOV.U32 R18, RZ, RZ, 0x1 ;  /* 0x00000001ff127424 */ /* 0x000fe200078e00ff */
[----:B------:R-:W-:Y:S01]  /*0420*/  LOP3.LUT R8, R15, 0x800fffff, RZ, 0xc0, !PT ;  /* 0x800fffff0f087812 */ /* 0x000fe200078ec0ff */
[----:B------:R-:W-:Y:S01]  /*0430*/  IMAD.MOV.U32 R25, RZ, RZ, 0x1ca00000 ;  /* 0x1ca00000ff197424 */ /* 0x000fe200078e00ff */
[C---:B------:R-:W-:Y:S01]  /*0440*/  FSETP.GEU.AND P2, PT, |R17|.reuse, 1.469367938527859385e-39, PT ;  /* 0x001000001100780b */ /* 0x040fe20003f4e200 */
[----:B------:R-:W-:Y:S01]  /*0450*/  BSSY.RECONVERGENT B1, `(.L_x_6) ;  /* 0x0000052000017945 */ /* 0x000fe20003800200 */
[----:B------:R-:W-:Y:S01]  /*0460*/  LOP3.LUT R9, R8, 0x3ff00000, RZ, 0xfc, !PT ;  /* 0x3ff0000008097812 */ /* 0x000fe200078efcff */
[----:B------:R-:W-:Y:S01]  /*0470*/  IMAD.MOV.U32 R8, RZ, RZ, R14 ;  /* 0x000000ffff087224 */ /* 0x000fe200078e000e */
[----:B------:R-:W-:Y:S02]  /*0480*/  LOP3.LUT R24, R17, 0x7ff00000, RZ, 0xc0, !PT ;  /* 0x7ff0000011187812 */ /* 0x000fe400078ec0ff */
[----:B------:R-:W-:-:S03]  /*0490*/  LOP3.LUT R27, R15, 0x7ff00000, RZ, 0xc0, !PT ;  /* 0x7ff000000f1b7812 */ /* 0x000fc600078ec0ff */
[----:B------:R-:W-:Y:S01]  /*04a0*/  @!P0 DMUL R8, R14, 8.98846567431157953865e+307 ;  /* 0x7fe000000e088828 */ /* 0x000fe20000000000 */
[C---:B------:R-:W-:Y:S01]  /*04b0*/  ISETP.GE.U32.AND P1, PT, R24.reuse, R27, PT ;  /* 0x0000001b1800720c */ /* 0x040fe20003f26070 */
[----:B------:R-:W-:Y:S02]  /*04c0*/  IMAD.MOV.U32 R26, RZ, RZ, R24 ;  /* 0x000000ffff1a7224 */ /* 0x000fe400078e0018 */
[----:B------:R-:W-:Y:S02]  /*04d0*/  @!P2 LOP3.LUT R21, R15, 0x7ff00000, RZ, 0xc0, !PT ;  /* 0x7ff000000f15a812 */ /* 0x000fe400078ec0ff */
[----:B------:R-:W0:Y:S02]  /*04e0*/  MUFU.RCP64H R19, R9 ;  /* 0x0000000900137308 */ /* 0x000e240000001800 */
[----:B------:R-:W-:Y:S02]  /*04f0*/  @!P2 ISETP.GE.U32.AND P3, PT, R24, R21, PT ;  /* 0x000000151800a20c */ /* 0x000fe40003f66070 */
[----:B------:R-:W-:-:S02]  /*0500*/  @!P0 LOP3.LUT R27, R9, 0x7ff00000, RZ, 0xc0, !PT ;  /* 0x7ff00000091b8812 */ /* 0x000fc400078ec0ff */
[----:B------:R-:W-:-:S04]  /*0510*/  @!P2 SEL R21, R25, 0x63400000, !P3 ;  /* 0x634000001915a807 */ /* 0x000fc80005800000 */
[----:B------:R-:W-:-:S04]  /*0520*/  @!P2 LOP3.LUT R22, R21, 0x80000000, R17, 0xf8, !PT ;  /* 0x800000001516a812 */ /* 0x000fc800078ef811 */
[----:B------:R-:W-:Y:S01]  /*0530*/  @!P2 LOP3.LUT R23, R22, 0x100000, RZ, 0xfc, !PT ;  /* 0x001000001617a812 */ /* 0x000fe200078efcff */
[----:B------:R-:W-:Y:S01]  /*0540*/  @!P2 IMAD.MOV.U32 R22, RZ, RZ, RZ ;  /* 0x000000ffff16a224 */ /* 0x000fe200078e00ff */
[----:B0-----:R-:W-:-:S08]  /*0550*/  DFMA R6, R18, -R8, 1 ;  /* 0x3ff000001206742b */ /* 0x001fd00000000808 */
[----:B------:R-:W-:-:S08]  /*0560*/  DFMA R6, R6, R6, R6 ;  /* 0x000000060606722b */ /* 0x000fd00000000006 */
[----:B------:R-:W-:Y:S01]  /*0570*/  DFMA R18, R18, R6, R18 ;  /* 0x000000061212722b */ /* 0x000fe20000000012 */
[----:B------:R-:W-:Y:S01]  /*0580*/  SEL R7, R25, 0x63400000, !P1 ;  /* 0x6340000019077807 */ /* 0x000fe20004800000 */
[----:B------:R-:W-:-:S03]  /*0590*/  IMAD.MOV.U32 R6, RZ, RZ, R16 ;  /* 0x000000ffff067224 */ /* 0x000fc600078e0010 */
[----:B------:R-:W-:-:S03]  /*05a0*/  LOP3.LUT R7, R7, 0x800fffff, R17, 0xf8, !PT ;  /* 0x800fffff07077812 */ /* 0x000fc600078ef811 */
[----:B------:R-:W-:-:S03]  /*05b0*/  DFMA R20, R18, -R8, 1 ;  /* 0x3ff000001214742b */ /* 0x000fc60000000808 */
[----:B------:R-:W-:-:S05]  /*05c0*/  @!P2 DFMA R6, R6, 2, -R22 ;  /* 0x400000000606a82b */ /* 0x000fca0000000816 */
[----:B------:R-:W-:-:S05]  /*05d0*/  DFMA R20, R18, R20, R18 ;  /* 0x000000141214722b */ /* 0x000fca0000000012 */
[----:B------:R-:W-:-:S03]  /*05e0*/  @!P2 LOP3.LUT R26, R7, 0x7ff00000, RZ, 0xc0, !PT ;  /* 0x7ff00000071aa812 */ /* 0x000fc600078ec0ff */
[----:B------:R-:W-:Y:S02]  /*05f0*/  DMUL R18, R20, R6 ;  /* 0x0000000614127228 */ /* 0x000fe40000000000 */
[----:B------:R-:W-:-:S05]  /*0600*/  VIADD R28, R26, 0xffffffff ;  /* 0xffffffff1a1c7836 */ /* 0x000fca0000000000 */
[----:B------:R-:W-:Y:S01]  /*0610*/  ISETP.GT.U32.AND P0, PT, R28, 0x7feffffe, PT ;  /* 0x7feffffe1c00780c */ /* 0x000fe20003f04070 */
[----:B------:R-:W-:Y:S01]  /*0620*/  VIADD R28, R27, 0xffffffff ;  /* 0xffffffff1b1c7836 */ /* 0x000fe20000000000 */
[----:B------:R-:W-:-:S04]  /*0630*/  DFMA R22, R18, -R8, R6 ;  /* 0x800000081216722b */ /* 0x000fc80000000006 */
[----:B------:R-:W-:-:S04]  /*0640*/  ISETP.GT.U32.OR P0, PT, R28, 0x7feffffe, P0 ;  /* 0x7feffffe1c00780c */ /* 0x000fc80000704470 */
[----:B------:R-:W-:-:S09]  /*0650*/  DFMA R22, R20, R22, R18 ;  /* 0x000000161416722b */ /* 0x000fd20000000012 */
[----:B------:R-:W-:Y:S05]  /*0660*/  @P0 BRA `(.L_x_7) ;  /* 0x00000000006c0947 */ /* 0x000fea0003800000 */
[----:B------:R-:W-:Y:S01]  /*0670*/  LOP3.LUT R17, R15, 0x7ff00000, RZ, 0xc0, !PT ;  /* 0x7ff000000f117812 */ /* 0x000fe200078ec0ff */
[----:B------:R-:W-:-:S03]  /*0680*/  IMAD.MOV.U32 R20, RZ, RZ, RZ ;  /* 0x000000ffff147224 */ /* 0x000fc600078e00ff */
[CC--:B------:R-:W-:Y:S02]  /*0690*/  VIADDMNMX R16, R24.reuse, -R17.reuse, 0xb9600000, !PT ;  /* 0xb960000018107446 */ /* 0x0c0fe40007800911 */
[----:B------:R-:W-:Y:S02]  /*06a0*/  ISETP.GE.U32.AND P0, PT, R24, R17, PT ;  /* 0x000000111800720c */ /* 0x000fe40003f06070 */
[----:B------:R-:W-:Y:S02]  /*06b0*/  VIMNMX R16, PT, PT, R16, 0x46a00000, PT ;  /* 0x46a0000010107848 */ /* 0x000fe40003fe0100 */
[----:B------:R-:W-:-:S05]  /*06c0*/  SEL R25, R25, 0x63400000, !P0 ;  /* 0x6340000019197807 */ /* 0x000fca0004000000 */
[----:B------:R-:W-:-:S04]  /*06d0*/  IMAD.IADD R16, R16, 0x1, -R25 ;  /* 0x0000000110107824 */ /* 0x000fc800078e0a19 */
[----:B------:R-:W-:-:S06]  /*06e0*/  VIADD R21, R16, 0x7fe00000 ;  /* 0x7fe0000010157836 */ /* 0x000fcc0000000000 */
[----:B------:R-:W-:-:S10]  /*06f0*/  DMUL R18, R22, R20 ;  /* 0x0000001416127228 */ /* 0x000fd40000000000 */
[----:B------:R-:W-:-:S13]  /*0700*/  FSETP.GTU.AND P0, PT, |R19|, 1.469367938527859385e-39, PT ;  /* 0x001000001300780b */ /* 0x000fda0003f0c200 */
[----:B------:R-:W-:Y:S05]  /*0710*/  @P0 BRA `(.L_x_8) ;  /* 0x0000000000940947 */ /* 0x000fea0003800000 */
[----:B------:R-:W-:Y:S01]  /*0720*/  DFMA R6, R22, -R8, R6 ;  /* 0x800000081606722b */ /* 0x000fe20000000006 */
[----:B------:R-:W-:-:S09]  /*0730*/  IMAD.MOV.U32 R20, RZ, RZ, RZ ;  /* 0x000000ffff147224 */ /* 0x000fd200078e00ff */
[C---:B------:R-:W-:Y:S02]  /*0740*/  FSETP.NEU.AND P0, PT, R7.reuse, RZ, PT ;  /* 0x000000ff0700720b */ /* 0x040fe40003f0d000 */
[----:B------:R-:W-:-:S04]  /*0750*/  LOP3.LUT R15, R7, 0x80000000, R15, 0x48, !PT ;  /* 0x80000000070f7812 */ /* 0x000fc800078e480f */
[----:B------:R-:W-:-:S07]  /*0760*/  LOP3.LUT R21, R15, R21, RZ, 0xfc, !PT ;  /* 0x000000150f157212 */ /* 0x000fce00078efcff */
[----:B------:R-:W-:Y:S05]  /*0770*/  @!P0 BRA `(.L_x_8) ;  /* 0x00000000007c8947 */ /* 0x000fea0003800000 */
[----:B------:R-:W-:Y:S01]  /*0780*/  IMAD.MOV R7, RZ, RZ, -R16 ;  /* 0x000000ffff077224 */ /* 0x000fe200078e0a10 */
[----:B------:R-:W-:Y:S01]  /*0790*/  DMUL.RP R20, R22, R20 ;  /* 0x0000001416147228 */ /* 0x000fe20000008000 */
[----:B------:R-:W-:-:S06]  /*07a0*/  IMAD.MOV.U32 R6, RZ, RZ, RZ ;  /* 0x000000ffff067224 */ /* 0x000fcc00078e00ff */
[----:B------:R-:W-:-:S03]  /*07b0*/  DFMA R6, R18, -R6, R22 ;  /* 0x800000061206722b */ /* 0x000fc60000000016 */
[----:B------:R-:W-:-:S03]  /*07c0*/  LOP3.LUT R15, R21, R15, RZ, 0x3c, !PT ;  /* 0x0000000f150f7212 */ /* 0x000fc600078e3cff */
[----:B------:R-:W-:-:S04]  /*07d0*/  IADD3 R6, PT, PT, -R16, -0x43300000, RZ ;  /* 0xbcd0000010067810 */ /* 0x000fc80007ffe1ff */
[----:B------:R-:W-:-:S04]  /*07e0*/  FSETP.NEU.AND P0, PT, |R7|, R6, PT ;  /* 0x000000060700720b */ /* 0x000fc80003f0d200 */
[----:B------:R-:W-:Y:S02]  /*07f0*/  FSEL R18, R20, R18, !P0 ;  /* 0x0000001214127208 */ /* 0x000fe40004000000 */
[----:B------:R-:W-:Y:S01]  /*0800*/  FSEL R19, R15, R19, !P0 ;  /* 0x000000130f137208 */ /* 0x000fe20004000000 */
[----:B------:R-:W-:Y:S06]  /*0810*/  BRA `(.L_x_8) ;  /* 0x0000000000547947 */ /* 0x000fec0003800000 */
.L_x_7:
[----:B------:R-:W-:-:S14]  /*0820*/  DSETP.NAN.AND P0, PT, R16, R16, PT ;  /* 0x000000101000722a */ /* 0x000fdc0003f08000 */
[----:B------:R-:W-:Y:S05]  /*0830*/  @P0 BRA `(.L_x_9) ;  /* 0x0000000000440947 */ /* 0x000fea0003800000 */
[----:B------:R-:W-:-:S14]  /*0840*/  DSETP.NAN.AND P0, PT, R14, R14, PT ;  /* 0x0000000e0e00722a */ /* 0x000fdc0003f08000 */
[----:B------:R-:W-:Y:S05]  /*0850*/  @P0 BRA `(.L_x_10) ;  /* 0x0000000000300947 */ /* 0x000fea0003800000 */
[----:B------:R-:W-:Y:S01]  /*0860*/  ISETP.NE.AND P0, PT, R26, R27, PT ;  /* 0x0000001b1a00720c */ /* 0x000fe20003f05270 */
[----:B------:R-:W-:Y:S02]  /*0870*/  IMAD.MOV.U32 R18, RZ, RZ, 0x0 ;  /* 0x00000000ff127424 */ /* 0x000fe400078e00ff */
[----:B------:R-:W-:-:S10]  /*0880*/  IMAD.MOV.U32 R19, RZ, RZ, -0x80000 ;  /* 0xfff80000ff137424 */ /* 0x000fd400078e00ff */
[----:B------:R-:W-:Y:S05]  /*0890*/  @!P0 BRA `(.L_x_8) ;  /* 0x0000000000348947 */ /* 0x000fea0003800000 */
[----:B------:R-:W-:Y:S02]  /*08a0*/  ISETP.NE.AND P0, PT, R26, 0x7ff00000, PT ;  /* 0x7ff000001a00780c */ /* 0x000fe40003f05270 */
[----:B------:R-:W-:Y:S02]  /*08b0*/  LOP3.LUT R19, R17, 0x80000000, R15, 0x48, !PT ;  /* 0x8000000011137812 */ /* 0x000fe400078e480f */
[----:B------:R-:W-:-:S13]  /*08c0*/  ISETP.EQ.OR P0, PT, R27, RZ, !P0 ;  /* 0x000000ff1b00720c */ /* 0x000fda0004702670 */
[----:B------:R-:W-:Y:S01]  /*08d0*/  @P0 LOP3.LUT R6, R19, 0x7ff00000, RZ, 0xfc, !PT ;  /* 0x7ff0000013060812 */ /* 0x000fe200078efcff */
[----:B------:R-:W-:Y:S02]  /*08e0*/  @!P0 IMAD.MOV.U32 R18, RZ, RZ, RZ ;  /* 0x000000ffff128224 */ /* 0x000fe400078e00ff */
[----:B------:R-:W-:Y:S02]  /*08f0*/  @P0 IMAD.MOV.U32 R18, RZ, RZ, RZ ;  /* 0x000000ffff120224 */ /* 0x000fe400078e00ff */
[----:B------:R-:W-:Y:S01]  /*0900*/  @P0 IMAD.MOV.U32 R19, RZ, RZ, R6 ;  /* 0x000000ffff130224 */ /* 0x000fe200078e0006 */
[----:B------:R-:W-:Y:S06]  /*0910*/  BRA `(.L_x_8) ;  /* 0x0000000000147947 */ /* 0x000fec0003800000 */
.L_x_10:
[----:B------:R-:W-:Y:S01]  /*0920*/  LOP3.LUT R19, R15, 0x80000, RZ, 0xfc, !PT ;  /* 0x000800000f137812 */ /* 0x000fe200078efcff */
[----:B------:R-:W-:Y:S01]  /*0930*/  IMAD.MOV.U32 R18, RZ, RZ, R14 ;  /* 0x000000ffff127224 */ /* 0x000fe200078e000e */
[----:B------:R-:W-:Y:S06]  /*0940*/  BRA `(.L_x_8) ;  /* 0x0000000000087947 */ /* 0x000fec0003800000 */
.L_x_9:
[----:B------:R-:W-:Y:S01]  /*0950*/  LOP3.LUT R19, R17, 0x80000, RZ, 0xfc, !PT ;  /* 0x0008000011137812 */ /* 0x000fe200078efcff */
[----:B------:R-:W-:-:S07]  /*0960*/  IMAD.MOV.U32 R18, RZ, RZ, R16 ;  /* 0x000000ffff127224 */ /* 0x000fce00078e0010 */
.L_x_8:
[----:B------:R-:W-:Y:S05]  /*0970*/  BSYNC.RECONVERGENT B1 ;  /* 0x0000000000017941 */ /* 0x000fea0003800200 */
.L_x_6:
[----:B------:R-:W-:Y:S02]  /*0980*/  IMAD.MOV.U32 R6, RZ, RZ, R0 ;  /* 0x000000ffff067224 */ /* 0x000fe400078e0000 */
[----:B------:R-:W-:-:S04]  /*0990*/  IMAD.MOV.U32 R7, RZ, RZ, 0x0 ;  /* 0x00000000ff077424 */ /* 0x000fc800078e00ff */
[----:B------:R-:W-:Y:S05]  /*09a0*/  RET.REL.NODEC R6 `(_Z4kdivPN6thrust24THRUST_300001_SM_1000_NS7complexIdEEii) ;  /* 0xfffffff406947950 */ /* 0x000fea0003c3ffff */
.L_x_11:
        /* <DEDUP_REMOVED lines=13> */
.L_x_42:


//--------------------- .text._Z4kmulPN6thrust24THRUST_300001_SM_1000_NS7complexIdEES3_i --------------------------
	.section	.text._Z4kmulPN6thrust24THRUST_300001_SM_1000_NS7complexIdEES3_i,"ax",@progbits
	.align	128
        .global         _Z4kmulPN6thrust24THRUST_300001_SM_1000_NS7complexIdEES3_i
        .type           _Z4kmulPN6thrust24THRUST_300001_SM_1000_NS7complexIdEES3_i,@function
        .size           _Z4kmulPN6thrust24THRUST_300001_SM_1000_NS7complexIdEES3_i,(.L_x_48 - _Z4kmulPN6thrust24THRUST_300001_SM_1000_NS7complexIdEES3_i)
        .other          _Z4kmulPN6thrust24THRUST_300001_SM_1000_NS7complexIdEES3_i,@"STO_CUDA_ENTRY STV_DEFAULT"
_Z4kmulPN6thrust24THRUST_300001_SM_1000_NS7complexIdEES3_i:
.text._Z4kmulPN6thrust24THRUST_300001_SM_1000_NS7complexIdEES3_i:
        /* <DEDUP_REMOVED lines=12> */
[----:B-1----:R-:W3:Y:S01]  /*00c0*/  LDG.E.128 R8, desc[UR4][R8.64] ;  /* 0x0000000408087981 */ /* 0x002ee2000c1e1d00 */
[----:B--2---:R-:W-:-:S05]  /*00d0*/  IMAD.WIDE R2, R5, 0x10, R2 ;  /* 0x0000001005027825 */ /* 0x004fca00078e0202 */
[----:B------:R-:W3:Y:S02]  /*00e0*/  LDG.E.128 R4, desc[UR4][R2.64] ;  /* 0x0000000402047981 */ /* 0x000ee4000c1e1d00 */
[C---:B---3--:R-:W-:Y:S02]  /*00f0*/  DMUL R12, R6.reuse, R10 ;  /* 0x0000000a060c7228 */ /* 0x048fe40000000000 */
[----:B------:R-:W-:-:S06]  /*0100*/  DMUL R14, R6, R8 ;  /* 0x00000008060e7228 */ /* 0x000fcc0000000000 */
[C---:B------:R-:W-:Y:S02]  /*0110*/  DFMA R12, R4.reuse, R8, -R12 ;  /* 0x00000008040c722b */ /* 0x040fe4000000080c */
[----:B------:R-:W-:-:S07]  /*0120*/  DFMA R14, R4, R10, R14 ;  /* 0x0000000a040e722b */ /* 0x000fce000000000e */
[----:B------:R-:W-:Y:S01]  /*0130*/  STG.E.128 desc[UR4][R2.64], R12 ;  /* 0x0000000c02007986 */ /* 0x000fe2000c101d04 */
[----:B------:R-:W-:Y:S05]  /*0140*/  EXIT ;  /* 0x000000000000794d */ /* 0x000fea0003800000 */
.L_x_12:
        /* <DEDUP_REMOVED lines=11> */
.L_x_48:


//--------------------- .text._Z8kbit_revPN6thrust24THRUST_300001_SM_1000_NS7complexIdEEii --------------------------
	.section	.text._Z8kbit_revPN6thrust24THRUST_300001_SM_1000_NS7complexIdEEii,"ax",@progbits
	.align	128
        .global         _Z8kbit_revPN6thrust24THRUST_300001_SM_1000_NS7complexIdEEii
        .type           _Z8kbit_revPN6thrust24THRUST_300001_SM_1000_NS7complexIdEEii,@function
        .size           _Z8kbit_revPN6thrust24THRUST_300001_SM_1000_NS7complexIdEEii,(.L_x_49 - _Z8kbit_revPN6thrust24THRUST_300001_SM_1000_NS7complexIdEEii)
        .other          _Z8kbit_revPN6thrust24THRUST_300001_SM_1000_NS7complexIdEEii,@"STO_CUDA_ENTRY STV_DEFAULT"
_Z8kbit_revPN6thrust24THRUST_300001_SM_1000_NS7complexIdEEii:
.text._Z8kbit_revPN6thrust24THRUST_300001_SM_1000_NS7complexIdEEii:
        /* <DEDUP_REMOVED lines=8> */
[----:B------:R-:W0:Y:S01]  /*0080*/  LDCU UR5, c[0x0][0x388] ;  /* 0x00007100ff0577ac */ /* 0x000e220008000800 */
[----:B------:R-:W-:Y:S01]  /*0090*/  IMAD.MOV.U32 R9, RZ, RZ, RZ ;  /* 0x000000ffff097224 */ /* 0x000fe200078e00ff */
[----:B0-----:R-:W-:-:S09]  /*00a0*/  UISETP.GE.AND UP0, UPT, UR5, 0x1, UPT ;  /* 0x000000010500788c */ /* 0x001fd2000bf06270 */
[----:B------:R-:W-:Y:S05]  /*00b0*/  BRA.U !UP0, `(.L_x_13) ;  /* 0x0000000508cc7547 */ /* 0x000fea000b800000 */
[----:B------:R-:W-:Y:S01]  /*00c0*/  UISETP.GE.U32.AND UP0, UPT, UR5, 0x4, UPT ;  /* 0x000000040500788c */ /* 0x000fe2000bf06070 */
[----:B------:R-:W-:Y:S01]  /*00d0*/  IMAD.MOV.U32 R9, RZ, RZ, RZ ;  /* 0x000000ffff097224 */ /* 0x000fe200078e00ff */
[----:B------:R-:W-:Y:S01]  /*00e0*/  ULOP3.LUT UR4, UR5, 0x3, URZ, 0xc0, !UPT ;  /* 0x0000000305047892 */ /* 0x000fe2000f8ec0ff */
[----:B------:R-:W-:-:S06]  /*00f0*/  IMAD.MOV.U32 R2, RZ, RZ, R0 ;  /* 0x000000ffff027224 */ /* 0x000fcc00078e0000 */
[----:B------:R-:W-:Y:S05]  /*0100*/  BRA.U !UP0, `(.L_x_14) ;  /* 0x0000000508947547 */ /* 0x000fea000b800000 */
[----:B------:R-:W-:Y:S01]  /*0110*/  ULOP3.LUT UR5, UR5, 0x7ffffffc, URZ, 0xc0, !UPT ;  /* 0x7ffffffc05057892 */ /* 0x000fe2000f8ec0ff */
[----:B------:R-:W-:Y:S02]  /*0120*/  IMAD.MOV.U32 R9, RZ, RZ, RZ ;  /* 0x000000ffff097224 */ /* 0x000fe400078e00ff */
[----:B------:R-:W-:Y:S01]  /*0130*/  IMAD.MOV.U32 R2, RZ, RZ, R0 ;  /* 0x000000ffff027224 */ /* 0x000fe200078e0000 */
[----:B------:R-:W-:-:S04]  /*0140*/  UIADD3 UR5, UPT, UPT, -UR5, URZ, URZ ;  /* 0x000000ff05057290 */ /* 0x000fc8000fffe1ff */
[----:B------:R-:W-:-:S09]  /*0150*/  UISETP.GE.AND UP0, UPT, UR5, URZ, UPT ;  /* 0x000000ff0500728c */ /* 0x000fd2000bf06270 */
[----:B------:R-:W-:Y:S05]  /*0160*/  BRA.U UP0, `(.L_x_15) ;  /* 0x0000000500447547 */ /* 0x000fea000b800000 */
[----:B------:R-:W-:Y:S02]  /*0170*/  UIADD3 UR6, UPT, UPT, -UR5, URZ, URZ ;  /* 0x000000ff05067290 */ /* 0x000fe4000fffe1ff */
[----:B------:R-:W-:Y:S02]  /*0180*/  UPLOP3.LUT UP0, UPT, UPT, UPT, UPT, 0x80, 0x8 ;  /* 0x000000000008789c */ /* 0x000fe40003f0f070 */
[----:B------:R-:W-:-:S09]  /*0190*/  UISETP.GT.AND UP1, UPT, UR6, 0xc, UPT ;  /* 0x0000000c0600788c */ /* 0x000fd2000bf24270 */
[----:B------:R-:W-:Y:S05]  /*01a0*/  BRA.U !UP1, `(.L_x_16) ;  /* 0x0000000109c07547 */ /* 0x000fea000b800000 */
[----:B------:R-:W-:-:S11]  /*01b0*/  UPLOP3.LUT UP0, UPT, UPT, UPT, UPT, 0x40, 0x4 ;  /* 0x000000000004789c */ /* 0x000fd60003f0e870 */
.L_x_17:
[C---:B------:R-:W-:Y:S01]  /*01c0*/  IMAD.SHL.U32 R3, R2.reuse, 0x4, RZ ;  /* 0x0000000402037824 */ /* 0x040fe200078e00ff */
[--C-:B------:R-:W-:Y:S01]  /*01d0*/  SHF.R.S32.HI R7, RZ, 0x4, R2.reuse ;  /* 0x00000004ff077819 */ /* 0x100fe20000011402 */
[----:B------:R-:W-:Y:S01]  /*01e0*/  UIADD3 UR5, UPT, UPT, UR5, 0x10, URZ ;  /* 0x0000001005057890 */ /* 0x000fe2000fffe0ff */
[----:B------:R-:W-:Y:S02]  /*01f0*/  LOP3.LUT R5, R2, 0x2, RZ, 0xc0, !PT ;  /* 0x0000000202057812 */ /* 0x000fe400078ec0ff */
[----:B------:R-:W-:Y:S01]  /*0200*/  LOP3.LUT R4, R3, 0x4, RZ, 0xc0, !PT ;  /* 0x0000000403047812 */ /* 0x000fe200078ec0ff */
[----:B------:R-:W-:Y:S01]  /*0210*/  IMAD.SHL.U32 R8, R7, 0x4, RZ ;  /* 0x0000000407087824 */ /* 0x000fe200078e00ff */
[--C-:B------:R-:W-:Y:S01]  /*0220*/  SHF.R.U32.HI R3, RZ, 0x2, R2.reuse ;  /* 0x00000002ff037819 */ /* 0x100fe20000011602 */
[----:B------:R-:W-:Y:S01]  /*0230*/  UISETP.GE.AND UP1, UPT, UR5, -0xc, UPT ;  /* 0xfffffff40500788c */ /* 0x000fe2000bf26270 */
[----:B------:R-:W-:Y:S01]  /*0240*/  SHF.R.U32.HI R6, RZ, 0x3, R2 ;  /* 0x00000003ff067819 */ /* 0x000fe20000011602 */
[----:B------:R-:W-:Y:S01]  /*0250*/  IMAD R4, R9, 0x8, R4 ;  /* 0x0000000809047824 */ /* 0x000fe200078e0204 */
[----:B------:R-:W-:-:S02]  /*0260*/  LOP3.LUT R3, R3, 0x1, RZ, 0xc0, !PT ;  /* 0x0000000103037812 */ /* 0x000fc400078ec0ff */
[----:B------:R-:W-:Y:S02]  /*0270*/  LOP3.LUT R6, R6, 0x1, RZ, 0xc0, !PT ;  /* 0x0000000106067812 */ /* 0x000fe400078ec0ff */
[----:B------:R-:W-:Y:S02]  /*0280*/  IADD3 R3, PT, PT, R3, R5, R4 ;  /* 0x0000000503037210 */ /* 0x000fe40007ffe004 */
[----:B------:R-:W-:Y:S02]  /*0290*/  LOP3.LUT R8, R8, 0x4, RZ, 0xc0, !PT ;  /* 0x0000000408087812 */ /* 0x000fe400078ec0ff */
[--C-:B------:R-:W-:Y:S01]  /*02a0*/  SHF.R.U32.HI R4, RZ, 0x2, R7.reuse ;  /* 0x00000002ff047819 */ /* 0x100fe20000011607 */
[----:B------:R-:W-:Y:S01]  /*02b0*/  IMAD R3, R3, 0x2, R6 ;  /* 0x0000000203037824 */ /* 0x000fe200078e0206 */
[----:B------:R-:W-:Y:S02]  /*02c0*/  SHF.R.S32.HI R5, RZ, 0x8, R2 ;  /* 0x00000008ff057819 */ /* 0x000fe40000011402 */
[----:B------:R-:W-:Y:S01]  /*02d0*/  LOP3.LUT R6, R7, 0x2, RZ, 0xc0, !PT ;  /* 0x0000000207067812 */ /* 0x000fe200078ec0ff */
[----:B------:R-:W-:Y:S01]  /*02e0*/  IMAD R3, R3, 0x8, R8 ;  /* 0x0000000803037824 */ /* 0x000fe200078e0208 */
[----:B------:R-:W-:Y:S01]  /*02f0*/  SHF.R.U32.HI R7, RZ, 0x3, R7 ;  /* 0x00000003ff077819 */ /* 0x000fe20000011607 */
[----:B------:R-:W-:Y:S01]  /*0300*/  IMAD.SHL.U32 R9, R5, 0x4, RZ ;  /* 0x0000000405097824 */ /* 0x000fe200078e00ff */
        /* <DEDUP_REMOVED lines=9> */
[----:B------:R-:W-:Y:S01]  /*03a0*/  LOP3.LUT R4, R5, 0x2, RZ, 0xc0, !PT ;  /* 0x0000000205047812 */ /* 0x000fe200078ec0ff */
[----:B------:R-:W-:Y:S01]  /*03b0*/  IMAD.SHL.U32 R9, R7, 0x4, RZ ;  /* 0x0000000407097824 */ /* 0x000fe200078e00ff */
[----:B------:R-:W-:-:S02]  /*03c0*/  SHF.R.U32.HI R5, RZ, 0x3, R5 ;  /* 0x00000003ff057819 */ /* 0x000fc40000011605 */
[----:B------:R-:W-:Y:S02]  /*03d0*/  IADD3 R3, PT, PT, R6, R4, R3 ;  /* 0x0000000406037210 */ /* 0x000fe40007ffe003 */
[----:B------:R-:W-:Y:S02]  /*03e0*/  LOP3.LUT R8, R5, 0x1, RZ, 0xc0, !PT ;  /* 0x0000000105087812 */ /* 0x000fe400078ec0ff */
[----:B------:R-:W-:Y:S02]  /*03f0*/  LOP3.LUT R4, R9, 0x4, RZ, 0xc0, !PT ;  /* 0x0000000409047812 */ /* 0x000fe400078ec0ff */
[----:B------:R-:W-:Y:S01]  /*0400*/  SHF.R.U32.HI R5, RZ, 0x2, R7 ;  /* 0x00000002ff057819 */ /* 0x000fe20000011607 */
[----:B------:R-:W-:Y:S01]  /*0410*/  IMAD R3, R3, 0x2, R8 ;  /* 0x0000000203037824 */ /* 0x000fe200078e0208 */
[----:B------:R-:W-:Y:S02]  /*0420*/  SHF.R.S32.HI R2, RZ, 0x10, R2 ;  /* 0x00000010ff027819 */ /* 0x000fe40000011402 */
[----:B------:R-:W-:Y:S01]  /*0430*/  LOP3.LUT R5, R5, 0x1, RZ, 0xc0, !PT ;  /* 0x0000000105057812 */ /* 0x000fe200078ec0ff */
[----:B------:R-:W-:Y:S01]  /*0440*/  IMAD R3, R3, 0x8, R4 ;  /* 0x0000000803037824 */ /* 0x000fe200078e0204 */
[----:B------:R-:W-:-:S02]  /*0450*/  LOP3.LUT R4, R7, 0x2, RZ, 0xc0, !PT ;  /* 0x0000000207047812 */ /* 0x000fc400078ec0ff */
[----:B------:R-:W-:Y:S02]  /*0460*/  SHF.R.U32.HI R7, RZ, 0x3, R7 ;  /* 0x00000003ff077819 */ /* 0x000fe40000011607 */
[----:B------:R-:W-:Y:S02]  /*0470*/  IADD3 R3, PT, PT, R5, R4, R3 ;  /* 0x0000000405037210 */ /* 0x000fe40007ffe003 */
[----:B------:R-:W-:-:S05]  /*0480*/  LOP3.LUT R6, R7, 0x1, RZ, 0xc0, !PT ;  /* 0x0000000107067812 */ /* 0x000fca00078ec0ff */
[----:B------:R-:W-:Y:S01]  /*0490*/  IMAD R9, R3, 0x2, R6 ;  /* 0x0000000203097824 */ /* 0x000fe200078e0206 */
[----:B------:R-:W-:Y:S06]  /*04a0*/  BRA.U !UP1, `(.L_x_17) ;  /* 0xfffffffd09447547 */ /* 0x000fec000b83ffff */
.L_x_16:
[----:B------:R-:W-:-:S04]  /*04b0*/  UIADD3 UR6, UPT, UPT, -UR5, URZ, URZ ;  /* 0x000000ff05067290 */ /* 0x000fc8000fffe1ff */
[----:B------:R-:W-:-:S09]  /*04c0*/  UISETP.GT.AND UP1, UPT, UR6, 0x4, UPT ;  /* 0x000000040600788c */ /* 0x000fd2000bf24270 */
[----:B------:R-:W-:Y:S05]  /*04d0*/  BRA.U !UP1, `(.L_x_18) ;  /* 0x0000000109607547 */ /* 0x000fea000b800000 */
[C---:B------:R-:W-:Y:S01]  /*04e0*/  IMAD.SHL.U32 R3, R2.reuse, 0x4, RZ ;  /* 0x0000000402037824 */ /* 0x040fe200078e00ff */
[--C-:B------:R-:W-:Y:S01]  /*04f0*/  SHF.R.S32.HI R7, RZ, 0x4, R2.reuse ;  /* 0x00000004ff077819 */ /* 0x100fe20000011402 */
[----:B------:R-:W-:Y:S01]  /*0500*/  UIADD3 UR5, UPT, UPT, UR5, 0x8, URZ ;  /* 0x0000000805057890 */ /* 0x000fe2000fffe0ff */
[----:B------:R-:W-:Y:S01]  /*0510*/  LOP3.LUT R5, R2, 0x2, RZ, 0xc0, !PT ;  /* 0x0000000202057812 */ /* 0x000fe200078ec0ff */
[----:B------:R-:W-:Y:S01]  /*0520*/  UPLOP3.LUT UP0, UPT, UPT, UPT, UPT, 0x40, 0x4 ;  /* 0x000000000004789c */ /* 0x000fe20003f0e870 */
[----:B------:R-:W-:Y:S01]  /*0530*/  LOP3.LUT R4, R3, 0x4, RZ, 0xc0, !PT ;  /* 0x0000000403047812 */ /* 0x000fe200078ec0ff */
[----:B------:R-:W-:Y:S01]  /*0540*/  IMAD.SHL.U32 R8, R7, 0x4, RZ ;  /* 0x0000000407087824 */ /* 0x000fe200078e00ff */
[--C-:B------:R-:W-:Y:S02]  /*0550*/  SHF.R.U32.HI R3, RZ, 0x2, R2.reuse ;  /* 0x00000002ff037819 */ /* 0x100fe40000011602 */
        /* <DEDUP_REMOVED lines=8> */
[----:B------:R-:W-:Y:S02]  /*05e0*/  LOP3.LUT R6, R7, 0x2, RZ, 0xc0, !PT ;  /* 0x0000000207067812 */ /* 0x000fe400078ec0ff */
[----:B------:R-:W-:Y:S01]  /*05f0*/  SHF.R.U32.HI R7, RZ, 0x3, R7 ;  /* 0x00000003ff077819 */ /* 0x000fe20000011607 */
[----:B------:R-:W-:Y:S01]  /*0600*/  IMAD R3, R3, 0x8, R8 ;  /* 0x0000000803037824 */ /* 0x000fe200078e0208 */
[----:B------:R-:W-:-:S02]  /*0610*/  LOP3.LUT R4, R4, 0x1, RZ, 0xc0, !PT ;  /* 0x0000000104047812 */ /* 0x000fc400078ec0ff */
[----:B------:R-:W-:Y:S02]  /*0620*/  LOP3.LUT R8, R7, 0x1, RZ, 0xc0, !PT ;  /* 0x0000000107087812 */ /* 0x000fe400078ec0ff */
[----:B------:R-:W-:Y:S02]  /*0630*/  IADD3 R3, PT, PT, R4, R6, R3 ;  /* 0x0000000604037210 */ /* 0x000fe40007ffe003 */
[----:B------:R-:W-:-:S03]  /*0640*/  SHF.R.S32.HI R2, RZ, 0x8, R2 ;  /* 0x00000008ff027819 */ /* 0x000fc60000011402 */
[----:B------:R-:W-:-:S07]  /*0650*/  IMAD R9, R3, 0x2, R8 ;  /* 0x0000000203097824 */ /* 0x000fce00078e0208 */
.L_x_18:
[----:B------:R-:W-:-:S09]  /*0660*/  UISETP.NE.OR UP0, UPT, UR5, URZ, UP0 ;  /* 0x000000ff0500728c */ /* 0x000fd20008705670 */
[----:B------:R-:W-:Y:S05]  /*0670*/  BRA.U !UP0, `(.L_x_14) ;  /* 0x0000000108387547 */ /* 0x000fea000b800000 */
.L_x_15:
[C---:B------:R-:W-:Y:S01]  /*0680*/  IMAD.SHL.U32 R3, R2.reuse, 0x4, RZ ;  /* 0x0000000402037824 */ /* 0x040fe200078e00ff */
[----:B------:R-:W-:Y:S01]  /*0690*/  UIADD3 UR5, UPT, UPT, UR5, 0x4, URZ ;  /* 0x0000000405057890 */ /* 0x000fe2000fffe0ff */
[----:B------:R-:W-:Y:S02]  /*06a0*/  LOP3.LUT R5, R2, 0x2, RZ, 0xc0, !PT ;  /* 0x0000000202057812 */ /* 0x000fe400078ec0ff */
[--C-:B------:R-:W-:Y:S01]  /*06b0*/  SHF.R.U32.HI R6, RZ, 0x3, R2.reuse ;  /* 0x00000003ff067819 */ /* 0x100fe20000011602 */
[----:B------:R-:W-:Y:S01]  /*06c0*/  UISETP.NE.AND UP0, UPT, UR5, URZ, UPT ;  /* 0x000000ff0500728c */ /* 0x000fe2000bf05270 */
[----:B------:R-:W-:Y:S02]  /*06d0*/  LOP3.LUT R4, R3, 0x4, RZ, 0xc0, !PT ;  /* 0x0000000403047812 */ /* 0x000fe400078ec0ff */
[----:B------:R-:W-:Y:S02]  /*06e0*/  SHF.R.U32.HI R3, RZ, 0x2, R2 ;  /* 0x00000002ff037819 */ /* 0x000fe40000011602 */
[----:B------:R-:W-:Y:S01]  /*06f0*/  LOP3.LUT R6, R6, 0x1, RZ, 0xc0, !PT ;  /* 0x0000000106067812 */ /* 0x000fe200078ec0ff */
[----:B------:R-:W-:Y:S01]  /*0700*/  IMAD R4, R9, 0x8, R4 ;  /* 0x0000000809047824 */ /* 0x000fe200078e0204 */
[----:B------:R-:W-:-:S02]  /*0710*/  LOP3.LUT R3, R3, 0x1, RZ, 0xc0, !PT ;  /* 0x0000000103037812 */ /* 0x000fc400078ec0ff */
[----:B------:R-:W-:Y:S02]  /*0720*/  SHF.R.S32.HI R2, RZ, 0x4, R2 ;  /* 0x00000004ff027819 */ /* 0x000fe40000011402 */
[----:B------:R-:W-:-:S05]  /*0730*/  IADD3 R3, PT, PT, R3, R5, R4 ;  /* 0x0000000503037210 */ /* 0x000fca0007ffe004 */
[----:B------:R-:W-:Y:S01]  /*0740*/  IMAD R9, R3, 0x2, R6 ;  /* 0x0000000203097824 */ /* 0x000fe200078e0206 */
[----:B------:R-:W-:Y:S06]  /*0750*/  BRA.U UP0, `(.L_x_15) ;  /* 0xfffffffd00c87547 */ /* 0x000fec000b83ffff */
.L_x_14:
[----:B------:R-:W-:-:S09]  /*0760*/  UISETP.NE.AND UP0, UPT, UR4, URZ, UPT ;  /* 0x000000ff0400728c */ /* 0x000fd2000bf05270 */
[----:B------:R-:W-:Y:S05]  /*0770*/  BRA.U !UP0, `(.L_x_13) ;  /* 0x00000001081c7547 */ /* 0x000fea000b800000 */
[----:B------:R-:W-:-:S12]  /*0780*/  UIADD3 UR4, UPT, UPT, -UR4, URZ, URZ ;  /* 0x000000ff04047290 */ /* 0x000fd8000fffe1ff */
.L_x_19:
[----:B------:R-:W-:Y:S01]  /*0790*/  UIADD3 UR4, UPT, UPT, UR4, 0x1, URZ ;  /* 0x0000000104047890 */ /* 0x000fe2000fffe0ff */
[----:B------:R-:W-:Y:S02]  /*07a0*/  LOP3.LUT R4, R2, 0x1, RZ, 0xc0, !PT ;  /* 0x0000000102047812 */ /* 0x000fe400078ec0ff */
[----:B------:R-:W-:Y:S01]  /*07b0*/  SHF.R.S32.HI R2, RZ, 0x1, R2 ;  /* 0x00000001ff027819 */ /* 0x000fe20000011402 */
[----:B------:R-:W-:Y:S02]  /*07c0*/  UISETP.NE.AND UP0, UPT, UR4, URZ, UPT ;  /* 0x000000ff0400728c */ /* 0x000fe4000bf05270 */
[----:B------:R-:W-:-:S07]  /*07d0*/  IMAD R9, R9, 0x2, R4 ;  /* 0x0000000209097824 */ /* 0x000fce00078e0204 */
[----:B------:R-:W-:Y:S05]  /*07e0*/  BRA.U UP0, `(.L_x_19) ;  /* 0xfffffffd00e87547 */ /* 0x000fea000b83ffff */
.L_x_13:
[----:B------:R-:W-:-:S13]  /*07f0*/  ISETP.GT.AND P0, PT, R9, R0, PT ;  /* 0x000000000900720c */ /* 0x000fda0003f04270 */
[----:B------:R-:W-:Y:S05]  /*0800*/  @!P0 EXIT ;  /* 0x000000000000894d */ /* 0x000fea0003800000 */
[----:B------:R-:W0:Y:S01]  /*0810*/  LDC.64 R2, c[0x0][0x380] ;  /* 0x0000e000ff027b82 */ /* 0x000e220000000a00 */
[----:B------:R-:W1:Y:S01]  /*0820*/  LDCU.64 UR4, c[0x0][0x358] ;  /* 0x00006b00ff0477ac */ /* 0x000e620008000a00 */
[----:B0-----:R-:W-:-:S04]  /*0830*/  IMAD.WIDE R8, R9, 0x10, R2 ;  /* 0x0000001009087825 */ /* 0x001fc800078e0202 */
[----:B------:R-:W-:Y:S01]  /*0840*/  IMAD.WIDE R2, R0, 0x10, R2 ;  /* 0x0000001000027825 */ /* 0x000fe200078e0202 */
[----:B-1----:R-:W2:Y:S04]  /*0850*/  LDG.E.128 R12, desc[UR4][R8.64] ;  /* 0x00000004080c7981 */ /* 0x002ea8000c1e1d00 */
[----:B------:R-:W3:Y:S04]  /*0860*/  LDG.E.128 R4, desc[UR4][R2.64] ;  /* 0x0000000402047981 */ /* 0x000ee8000c1e1d00 */
[----:B--2---:R-:W-:Y:S04]  /*0870*/  STG.E.128 desc[UR4][R2.64], R12 ;  /* 0x0000000c02007986 */ /* 0x004fe8000c101d04 */
[----:B---3--:R-:W-:Y:S01]  /*0880*/  STG.E.128 desc[UR4][R8.64], R4 ;  /* 0x0000000408007986 */ /* 0x008fe2000c101d04 */
[----:B------:R-:W-:Y:S05]  /*0890*/  EXIT ;  /* 0x000000000000794d */ /* 0x000fea0003800000 */
.L_x_20:
        /* <DEDUP_REMOVED lines=14> */
.L_x_49:


//--------------------- .text._Z4cfftPN6thrust24THRUST_300001_SM_1000_NS7complexIdEEiib --------------------------
	.section	.text._Z4cfftPN6thrust24THRUST_300001_SM_1000_NS7complexIdEEiib,"ax",@progbits
	.align	128
        .global         _Z4cfftPN6thrust24THRUST_300001_SM_1000_NS7complexIdEEiib
        .type           _Z4cfftPN6thrust24THRUST_300001_SM_1000_NS7complexIdEEiib,@function
        .size           _Z4cfftPN6thrust24THRUST_300001_SM_1000_NS7complexIdEEiib,(.L_x_44 - _Z4cfftPN6thrust24THRUST_300001_SM_1000_NS7complexIdEEiib)
        .other          _Z4cfftPN6thrust24THRUST_300001_SM_1000_NS7complexIdEEiib,@"STO_CUDA_ENTRY STV_DEFAULT"
_Z4cfftPN6thrust24THRUST_300001_SM_1000_NS7complexIdEEiib:
.text._Z4cfftPN6thrust24THRUST_300001_SM_1000_NS7complexIdEEiib:
[----:B------:R-:W0:Y:S01]  /*0000*/  LDC R1, c[0x0][0x37c] ;  /* 0x0000df00ff017b82 */ /* 0x000e220000000800 */
[----:B------:R-:W1:Y:S01]  /*0010*/  LDCU UR5, c[0x0][0x38c] ;  /* 0x00007180ff0577ac */ /* 0x000e620008000800 */
[----:B------:R-:W-:Y:S01]  /*0020*/  IMAD.MOV.U32 R6, RZ, RZ, 0x1 ;  /* 0x00000001ff067424 */ /* 0x000fe200078e00ff */
[----:B------:R-:W2:Y:S05]  /*0030*/  S2R R5, SR_TID.X ;  /* 0x0000000000057919 */ /* 0x000eaa0000002100 */
[----:B------:R-:W2:Y:S01]  /*0040*/  S2UR UR4, SR_CTAID.X ;  /* 0x00000000000479c3 */ /* 0x000ea20000002500 */
[----:B0-----:R-:W-:-:S07]  /*0050*/  VIADD R1, R1, 0xffffffd8 ;  /* 0xffffffd801017836 */ /* 0x001fce0000000000 */
[----:B------:R-:W2:Y:S01]  /*0060*/  LDC R0, c[0x0][0x360] ;  /* 0x0000d800ff007b82 */ /* 0x000ea20000000800 */
[----:B-1----:R-:W-:-:S04]  /*0070*/  SHF.L.U32 R6, R6, UR5, RZ ;  /* 0x0000000506067c19 */ /* 0x002fc800080006ff */
[----:B------:R-:W-:-:S04]  /*0080*/  SHF.R.S32.HI R17, RZ, 0x1, R6 ;  /* 0x00000001ff117819 */ /* 0x000fc80000011406 */
[----:B------:R-:W-:-:S04]  /*0090*/  IABS R7, R17 ;  /* 0x0000001100077213 */ /* 0x000fc80000000000 */
[----:B------:R-:W0:Y:S01]  /*00a0*/  I2F.RP R4, R7 ;  /* 0x0000000700047306 */ /* 0x000e220000209400 */
[----:B--2---:R-:W-:Y:S01]  /*00b0*/  IMAD R0, R0, UR4, R5 ;  /* 0x0000000400007c24 */ /* 0x004fe2000f8e0205 */
[----:B------:R-:W1:Y:S06]  /*00c0*/  LDCU UR4, c[0x0][0x388] ;  /* 0x00007100ff0477ac */ /* 0x000e6c0008000800 */
[----:B0-----:R-:W0:Y:S02]  /*00d0*/  MUFU.RCP R4, R4 ;  /* 0x0000000400047308 */ /* 0x001e240000001000 */
[----:B0-----:R-:W-:Y:S01]  /*00e0*/  VIADD R2, R4, 0xffffffe ;  /* 0x0ffffffe04027836 */ /* 0x001fe20000000000 */
[----:B------:R-:W-:-:S05]  /*00f0*/  IABS R4, R0 ;  /* 0x0000000000047213 */ /* 0x000fca0000000000 */
[----:B------:R0:W2:Y:S02]  /*0100*/  F2I.FTZ.U32.TRUNC.NTZ R3, R2 ;  /* 0x0000000200037305 */ /* 0x0000a4000021f000 */
[----:B0-----:R-:W-:Y:S02]  /*0110*/  IMAD.MOV.U32 R2, RZ, RZ, RZ ;  /* 0x000000ffff027224 */ /* 0x001fe400078e00ff */
[----:B--2---:R-:W-:-:S04]  /*0120*/  IMAD.MOV R8, RZ, RZ, -R3 ;  /* 0x000000ffff087224 */ /* 0x004fc800078e0a03 */
[----:B------:R-:W-:Y:S01]  /*0130*/  IMAD R5, R8, R7, RZ ;  /* 0x0000000708057224 */ /* 0x000fe200078e02ff */
[----:B------:R-:W-:-:S03]  /*0140*/  IABS R8, R17 ;  /* 0x0000001100087213 */ /* 0x000fc60000000000 */
[----:B------:R-:W-:-:S04]  /*0150*/  IMAD.HI.U32 R3, R3, R5, R2 ;  /* 0x0000000503037227 */ /* 0x000fc800078e0002 */
[----:B------:R-:W-:Y:S02]  /*0160*/  IMAD.MOV R2, RZ, RZ, -R8 ;  /* 0x000000ffff027224 */ /* 0x000fe400078e0a08 */
[----:B------:R-:W-:-:S04]  /*0170*/  IMAD.HI.U32 R3, R3, R4, RZ ;  /* 0x0000000403037227 */ /* 0x000fc800078e00ff */
[----:B------:R-:W-:-:S05]  /*0180*/  IMAD R2, R3, R2, R4 ;  /* 0x0000000203027224 */ /* 0x000fca00078e0204 */
[----:B------:R-:W-:-:S13]  /*0190*/  ISETP.GT.U32.AND P1, PT, R7, R2, PT ;  /* 0x000000020700720c */ /* 0x000fda0003f24070 */
[----:B------:R-:W-:Y:S02]  /*01a0*/  @!P1 IMAD.IADD R2, R2, 0x1, -R7 ;  /* 0x0000000102029824 */ /* 0x000fe400078e0a07 */
[----:B------:R-:W-:Y:S01]  /*01b0*/  @!P1 VIADD R3, R3, 0x1 ;  /* 0x0000000103039836 */ /* 0x000fe20000000000 */
[----:B------:R-:W-:Y:S02]  /*01c0*/  ISETP.NE.AND P1, PT, R17, RZ, PT ;  /* 0x000000ff1100720c */ /* 0x000fe40003f25270 */
[----:B------:R-:W-:Y:S02]  /*01d0*/  ISETP.GE.U32.AND P0, PT, R2, R7, PT ;  /* 0x000000070200720c */ /* 0x000fe40003f06070 */
[----:B------:R-:W-:-:S04]  /*01e0*/  LOP3.LUT R2, R0, R17, RZ, 0x3c, !PT ;  /* 0x0000001100027212 */ /* 0x000fc800078e3cff */
[----:B------:R-:W-:-:S07]  /*01f0*/  ISETP.GE.AND P2, PT, R2, RZ, PT ;  /* 0x000000ff0200720c */ /* 0x000fce0003f46270 */
[----:B------:R-:W-:-:S06]  /*0200*/  @P0 VIADD R3, R3, 0x1 ;  /* 0x0000000103030836 */ /* 0x000fcc0000000000 */
[----:B------:R-:W-:Y:S01]  /*0210*/  @!P2 IMAD.MOV R3, RZ, RZ, -R3 ;  /* 0x000000ffff03a224 */ /* 0x000fe200078e0a03 */
[----:B------:R-:W-:-:S05]  /*0220*/  @!P1 LOP3.LUT R3, RZ, R17, RZ, 0x33, !PT ;  /* 0x00000011ff039212 */ /* 0x000fca00078e33ff */
[----:B------:R-:W-:Y:S01]  /*0230*/  IMAD.MOV R2, RZ, RZ, -R3 ;  /* 0x000000ffff027224 */ /* 0x000fe200078e0a03 */
[----:B------:R-:W-:-:S03]  /*0240*/  SHF.L.U32 R3, R3, UR5, RZ ;  /* 0x0000000503037c19 */ /* 0x000fc600080006ff */
[----:B------:R-:W-:-:S04]  /*0250*/  IMAD R24, R17, R2, R0 ;  /* 0x0000000211187224 */ /* 0x000fc800078e0200 */
[----:B------:R-:W-:-:S04]  /*0260*/  IMAD.IADD R3, R3, 0x1, R24 ;  /* 0x0000000103037824 */ /* 0x000fc800078e0218 */
[----:B------:R-:W-:-:S05]  /*0270*/  IMAD.IADD R0, R17, 0x1, R3 ;  /* 0x0000000111007824 */ /* 0x000fca00078e0203 */
[----:B-1----:R-:W-:-:S13]  /*0280*/  ISETP.GE.AND P0, PT, R0, UR4, PT ;  /* 0x0000000400007c0c */ /* 0x002fda000bf06270 */
[----:B------:R-:W-:Y:S05]  /*0290*/  @P0 EXIT ;  /* 0x000000000000094d */ /* 0x000fea0003800000 */
[----:B------:R-:W0:Y:S01]  /*02a0*/  LDC.64 R18, c[0x0][0x380] ;  /* 0x0000e000ff127b82 */ /* 0x000e220000000a00 */
[----:B------:R-:W1:Y:S01]  /*02b0*/  LDCU.64 UR6, c[0x0][0x358] ;  /* 0x00006b00ff0677ac */ /* 0x000e620008000a00 */
[----:B0-----:R-:W-:-:S05]  /*02c0*/  IMAD.WIDE R18, R3, 0x10, R18 ;  /* 0x0000001003127825 */ /* 0x001fca00078e0212 */
[----:B-1----:R0:W5:Y:S01]  /*02d0*/  LDG.E.128 R8, desc[UR6][R18.64] ;  /* 0x0000000612087981 */ /* 0x002162000c1e1d00 */
[----:B------:R-:W-:-:S05]  /*02e0*/  IMAD.WIDE R16, R17, 0x10, R18 ;  /* 0x0000001011107825 */ /* 0x000fca00078e0212 */
[----:B------:R0:W5:Y:S01]  /*02f0*/  LDG.E.128 R12, desc[UR6][R16.64] ;  /* 0x00000006100c7981 */ /* 0x000162000c1e1d00 */
[----:B------:R-:W1:Y:S01]  /*0300*/  I2F.F64 R6, R6 ;  /* 0x0000000600067312 */ /* 0x000e620000201c00 */
[----:B------:R-:W-:-:S07]  /*0310*/  IMAD.MOV.U32 R2, RZ, RZ, 0x1 ;  /* 0x00000001ff027424 */ /* 0x000fce00078e00ff */
[----:B-1----:R-:W1:Y:S02]  /*0320*/  MUFU.RCP64H R3, R7 ;  /* 0x0000000700037308 */ /* 0x002e640000001800 */
[----:B-1----:R-:W-:-:S08]  /*0330*/  DFMA R4, -R6, R2, 1 ;  /* 0x3ff000000604742b */ /* 0x002fd00000000102 */
[----:B------:R-:W-:-:S08]  /*0340*/  DFMA R4, R4, R4, R4 ;  /* 0x000000040404722b */ /* 0x000fd00000000004 */
[----:B------:R-:W-:Y:S01]  /*0350*/  DFMA R4, R2, R4, R2 ;  /* 0x000000040204722b */ /* 0x000fe20000000002 */
[----:B------:R-:W1:Y:S07]  /*0360*/  I2F.F64 R2, R24 ;  /* 0x0000001800027312 */ /* 0x000e6e0000201c00 */
[----:B------:R-:W-:Y:S01]  /*0370*/  DFMA R20, -R6, R4, 1 ;  /* 0x3ff000000614742b */ /* 0x000fe20000000104 */
[----:B------:R-:W-:Y:S01]  /*0380*/  UMOV UR4, 0x54442d18 ;  /* 0x54442d1800047882 */ /* 0x000fe20000000000 */
[----:B------:R-:W-:-:S06]  /*0390*/  UMOV UR5, 0x401921fb ;  /* 0x401921fb00057882 */ /* 0x000fcc0000000000 */
[----:B------:R-:W-:Y:S02]  /*03a0*/  DFMA R20, R4, R20, R4 ;  /* 0x000000140414722b */ /* 0x000fe40000000004 */
[----:B-1----:R-:W-:-:S08]  /*03b0*/  DMUL R22, R2, UR4 ;  /* 0x0000000402167c28 */ /* 0x002fd00008000000 */
[----:B------:R-:W-:-:S08]  /*03c0*/  DMUL R2, R22, R20 ;  /* 0x0000001416027228 */ /* 0x000fd00000000000 */
[----:B------:R-:W-:-:S08]  /*03d0*/  DFMA R4, -R6, R2, R22 ;  /* 0x000000020604722b */ /* 0x000fd00000000116 */
[----:B------:R-:W-:Y:S01]  /*03e0*/  DFMA R2, R20, R4, R2 ;  /* 0x000000041402722b */ /* 0x000fe20000000002 */
[----:B------:R-:W-:-:S09]  /*03f0*/  FSETP.GEU.AND P1, PT, |R23|, 6.5827683646048100446e-37, PT ;  /* 0x036000001700780b */ /* 0x000fd20003f2e200 */
[----:B------:R-:W-:-:S05]  /*0400*/  FFMA R0, RZ, R7, R3 ;  /* 0x00000007ff007223 */ /* 0x000fca0000000003 */
[----:B------:R-:W-:Y:S01]  /*0410*/  FSETP.GT.AND P0, PT, |R0|, 1.469367938527859385e-39, PT ;  /* 0x001000000000780b */ /* 0x000fe20003f04200 */
[----:B------:R-:W-:-:S12]  /*0420*/  BSSY.RECONVERGENT B0, `(.L_x_21) ;  /* 0x0000006000007945 */ /* 0x000fd80003800200 */
[----:B0-----:R-:W-:Y:S05]  /*0430*/  @P0 BRA P1, `(.L_x_22) ;  /* 0x0000000000100947 */ /* 0x001fea0000800000 */
[----:B------:R-:W-:-:S07]  /*0440*/  MOV R0, 0x460 ;  /* 0x0000046000007802 */ /* 0x000fce0000000f00 */
[----:B-----5:R-:W-:Y:S05]  /*0450*/  CALL.REL.NOINC `($__internal_1_$__cuda_sm20_div_rn_f64_full) ;  /* 0x00000008002c7944 */ /* 0x020fea0003c00000 */
[----:B------:R-:W-:Y:S02]  /*0460*/  IMAD.MOV.U32 R2, RZ, RZ, R22 ;  /* 0x000000ffff027224 */ /* 0x000fe400078e0016 */
[----:B------:R-:W-:-:S07]  /*0470*/  IMAD.MOV.U32 R3, RZ, RZ, R23 ;  /* 0x000000ffff037224 */ /* 0x000fce00078e0017 */
.L_x_22:
[----:B------:R-:W-:Y:S05]  /*0480*/  BSYNC.RECONVERGENT B0 ;  /* 0x0000000000007941 */ /* 0x000fea0003800200 */
.L_x_21:
[----:B------:R-:W0:Y:S01]  /*0490*/  LDCU.U8 UR4, c[0x0][0x390] ;  /* 0x00007200ff0477ac */ /* 0x000e220008000000 */
[----:B------:R-:W-:Y:S01]  /*04a0*/  DADD R4, -RZ, -R2 ;  /* 0x00000000ff047229 */ /* 0x000fe20000000902 */
[----:B------:R-:W-:Y:S01]  /*04b0*/  BSSY.RECONVERGENT B0, `(.L_x_23) ;  /* 0x0000023000007945 */ /* 0x000fe20003800200 */
[----:B------:R-:W-:-:S14]  /*04c0*/  DSETP.NEU.AND P1, PT, |R2|, +INF , PT ;  /* 0x7ff000000200742a */ /* 0x000fdc0003f2d200 */
[----:B------:R-:W-:Y:S01]  /*04d0*/  @!P1 IMAD.MOV.U32 R0, RZ, RZ, 0x1 ;  /* 0x00000001ff009424 */ /* 0x000fe200078e00ff */
[----:B0-----:R-:W-:-:S06]  /*04e0*/  UPRMT UR4, UR4, 0x8880, URZ ;  /* 0x0000888004047896 */ /* 0x001fcc00080000ff */
[----:B------:R-:W-:-:S04]  /*04f0*/  ISETP.NE.AND P0, PT, RZ, UR4, PT ;  /* 0x00000004ff007c0c */ /* 0x000fc8000bf05270 */
[----:B------:R-:W-:Y:S02]  /*0500*/  FSEL R6, R4, R2, !P0 ;  /* 0x0000000204067208 */ /* 0x000fe40004000000 */
[----:B------:R-:W-:-:S06]  /*0510*/  FSEL R7, R5, R3, !P0 ;  /* 0x0000000305077208 */ /* 0x000fcc0004000000 */
[----:B------:R-:W-:Y:S01]  /*0520*/  @!P1 DMUL R4, RZ, R6 ;  /* 0x00000006ff049228 */ /* 0x000fe20000000000 */
[----:B------:R-:W-:Y:S10]  /*0530*/  @!P1 BRA `(.L_x_24) ;  /* 0x0000000000689947 */ /* 0x000ff40003800000 */
[----:B------:R-:W-:Y:S01]  /*0540*/  UMOV UR4, 0x6dc9c883 ;  /* 0x6dc9c88300047882 */ /* 0x000fe20000000000 */
[----:B------:R-:W-:Y:S01]  /*0550*/  UMOV UR5, 0x3fe45f30 ;  /* 0x3fe45f3000057882 */ /* 0x000fe20000000000 */
[----:B------:R-:W-:Y:S01]  /*0560*/  DSETP.GE.AND P0, PT, |R2|, 2.14748364800000000000e+09, PT ;  /* 0x41e000000200742a */ /* 0x000fe20003f06200 */
[----:B------:R-:W-:Y:S01]  /*0570*/  BSSY.RECONVERGENT B1, `(.L_x_25) ;  /* 0x0000015000017945 */ /* 0x000fe20003800200 */
[----:B------:R-:W-:Y:S01]  /*0580*/  DMUL R20, R6, UR4 ;  /* 0x0000000406147c28 */ /* 0x000fe20008000000 */
[----:B------:R-:W-:Y:S01]  /*0590*/  UMOV UR4, 0x54442d18 ;  /* 0x54442d1800047882 */ /* 0x000fe20000000000 */
[----:B------:R-:W-:-:S04]  /*05a0*/  UMOV UR5, 0x3ff921fb ;  /* 0x3ff921fb00057882 */ /* 0x000fc80000000000 */
[----:B------:R-:W0:Y:S08]  /*05b0*/  F2I.F64 R0, R20 ;  /* 0x0000001400007311 */ /* 0x000e300000301100 */
[----:B0-----:R-:W0:Y:S02]  /*05c0*/  I2F.F64 R4, R0 ;  /* 0x0000000000047312 */ /* 0x001e240000201c00 */
[----:B0-----:R-:W-:Y:S01]  /*05d0*/  DFMA R22, R4, -UR4, R6 ;  /* 0x8000000404167c2b */ /* 0x001fe20008000006 */
[----:B------:R-:W-:Y:S01]  /*05e0*/  UMOV UR4, 0x33145c00 ;  /* 0x33145c0000047882 */ /* 0x000fe20000000000 */
[----:B------:R-:W-:-:S06]  /*05f0*/  UMOV UR5, 0x3c91a626 ;  /* 0x3c91a62600057882 */ /* 0x000fcc0000000000 */
[----:B------:R-:W-:Y:S01]  /*0600*/  DFMA R22, R4, -UR4, R22 ;  /* 0x8000000404167c2b */ /* 0x000fe20008000016 */
[----:B------:R-:W-:Y:S01]  /*0610*/  UMOV UR4, 0x252049c0 ;  /* 0x252049c000047882 */ /* 0x000fe20000000000 */
[----:B------:R-:W-:-:S06]  /*0620*/  UMOV UR5, 0x397b839a ;  /* 0x397b839a00057882 */ /* 0x000fcc0000000000 */
[----:B------:R-:W-:Y:S01]  /*0630*/  DFMA R4, R4, -UR4, R22 ;  /* 0x8000000404047c2b */ /* 0x000fe20008000016 */
[----:B------:R-:W-:Y:S10]  /*0640*/  @!P0 BRA `(.L_x_26) ;  /* 0x00000000001c8947 */ /* 0x000ff40003800000 */
[----:B------:R-:W-:Y:S01]  /*0650*/  IMAD.MOV.U32 R28, RZ, RZ, R6 ;  /* 0x000000ffff1c7224 */ /* 0x000fe200078e0006 */
[----:B------:R-:W-:Y:S01]  /*0660*/  MOV R0, 0x690 ;  /* 0x0000069000007802 */ /* 0x000fe20000000f00 */
[----:B------:R-:W-:-:S07]  /*0670*/  IMAD.MOV.U32 R5, RZ, RZ, R7 ;  /* 0x000000ffff057224 */ /* 0x000fce00078e0007 */
[----:B-----5:R-:W-:Y:S05]  /*0680*/  CALL.REL.NOINC `($_Z4cfftPN6thrust24THRUST_300001_SM_1000_NS7complexIdEEiib$__internal_trig_reduction_slowpathd) ;  /* 0x0000000c00187944 */ /* 0x020fea0003c00000 */
[----:B------:R-:W-:Y:S02]  /*0690*/  IMAD.MOV.U32 R0, RZ, RZ, R20 ;  /* 0x000000ffff007224 */ /* 0x000fe400078e0014 */
[----:B------:R-:W-:Y:S02]  /*06a0*/  IMAD.MOV.U32 R4, RZ, RZ, R28 ;  /* 0x000000ffff047224 */ /* 0x000fe400078e001c */
[----:B------:R-:W-:-:S07]  /*06b0*/  IMAD.MOV.U32 R5, RZ, RZ, R29 ;  /* 0x000000ffff057224 */ /* 0x000fce00078e001d */
.L_x_26:
[----:B------:R-:W-:Y:S05]  /*06c0*/  BSYNC.RECONVERGENT B1 ;  /* 0x0000000000017941 */ /* 0x000fea0003800200 */
.L_x_25:
[----:B------:R-:W-:-:S07]  /*06d0*/  VIADD R0, R0, 0x1 ;  /* 0x0000000100007836 */ /* 0x000fce0000000000 */
.L_x_24:
[----:B------:R-:W-:Y:S05]  /*06e0*/  BSYNC.RECONVERGENT B0 ;  /* 0x0000000000007941 */ /* 0x000fea0003800200 */
.L_x_23:
[----:B------:R-:W0:Y:S01]  /*06f0*/  LDCU.64 UR4, c[0x4][0xe8] ;  /* 0x01001d00ff0477ac */ /* 0x000e220008000a00 */
[----:B------:R-:W-:-:S05]  /*0700*/  IMAD.SHL.U32 R20, R0, 0x40, RZ ;  /* 0x0000004000147824 */ /* 0x000fca00078e00ff */
[----:B------:R-:W-:-:S04]  /*0710*/  LOP3.LUT R20, R20, 0x40, RZ, 0xc0, !PT ;  /* 0x0000004014147812 */ /* 0x000fc800078ec0ff */
[----:B0-----:R-:W-:-:S05]  /*0720*/  IADD3 R36, P0, PT, R20, UR4, RZ ;  /* 0x0000000414247c10 */ /* 0x001fca000ff1e0ff */
[----:B------:R-:W-:-:S05]  /*0730*/  IMAD.X R37, RZ, RZ, UR5, P0 ;  /* 0x00000005ff257e24 */ /* 0x000fca00080e06ff */
[----:B------:R-:W2:Y:S04]  /*0740*/  LDG.E.128.CONSTANT R20, desc[UR6][R36.64] ;  /* 0x0000000624147981 */ /* 0x000ea8000c1e9d00 */
[----:B------:R-:W3:Y:S04]  /*0750*/  LDG.E.128.CONSTANT R24, desc[UR6][R36.64+0x10] ;  /* 0x0000100624187981 */ /* 0x000ee8000c1e9d00 */
[----:B------:R-:W4:Y:S01]  /*0760*/  LDG.E.128.CONSTANT R28, desc[UR6][R36.64+0x20] ;  /* 0x00002006241c7981 */ /* 0x000f22000c1e9d00 */
[----:B------:R-:W-:Y:S01]  /*0770*/  LOP3.LUT R32, R0, 0x1, RZ, 0xc0, !PT ;  /* 0x0000000100207812 */ /* 0x000fe200078ec0ff */
[----:B------:R-:W-:Y:S01]  /*0780*/  IMAD.MOV.U32 R34, RZ, RZ, 0x20fd8164 ;  /* 0x20fd8164ff227424 */ /* 0x000fe200078e00ff */
[----:B------:R-:W-:Y:S01]  /*0790*/  DSETP.NEU.AND P1, PT, |R2|, +INF , PT ;  /* 0x7ff000000200742a */ /* 0x000fe20003f2d200 */
[----:B------:R-:W-:Y:S01]  /*07a0*/  BSSY.RECONVERGENT B0, `(.L_x_27) ;  /* 0x000002e000007945 */ /* 0x000fe20003800200 */
[----:B------:R-:W-:Y:S01]  /*07b0*/  ISETP.NE.U32.AND P0, PT, R32, 0x1, PT ;  /* 0x000000012000780c */ /* 0x000fe20003f05070 */
[----:B------:R-:W-:-:S03]  /*07c0*/  IMAD.MOV.U32 R32, RZ, RZ, 0x3da8ff83 ;  /* 0x3da8ff83ff207424 */ /* 0x000fc600078e00ff */
[----:B------:R-:W-:Y:S02]  /*07d0*/  FSEL R34, R34, -8.06006814911005101289e+34, !P0 ;  /* 0xf9785eba22227808 */ /* 0x000fe40004000000 */
[----:B------:R-:W-:Y:S01]  /*07e0*/  FSEL R35, -R32, 0.11223486810922622681, !P0 ;  /* 0x3de5db6520237808 */ /* 0x000fe20004000100 */
[----:B------:R-:W-:-:S08]  /*07f0*/  DMUL R32, R4, R4 ;  /* 0x0000000404207228 */ /* 0x000fd00000000000 */
[----:B--2---:R-:W-:-:S08]  /*0800*/  DFMA R20, R32, R34, R20 ;  /* 0x000000222014722b */ /* 0x004fd00000000014 */
[----:B------:R-:W-:-:S08]  /*0810*/  DFMA R20, R32, R20, R22 ;  /* 0x000000142014722b */ /* 0x000fd00000000016 */
[----:B---3--:R-:W-:-:S08]  /*0820*/  DFMA R20, R32, R20, R24 ;  /* 0x000000142014722b */ /* 0x008fd00000000018 */
[----:B------:R-:W-:-:S08]  /*0830*/  DFMA R20, R32, R20, R26 ;  /* 0x000000142014722b */ /* 0x000fd0000000001a */
[----:B----4-:R-:W-:-:S08]  /*0840*/  DFMA R20, R32, R20, R28 ;  /* 0x000000142014722b */ /* 0x010fd0000000001c */
[----:B------:R-:W-:-:S08]  /*0850*/  DFMA R20, R32, R20, R30 ;  /* 0x000000142014722b */ /* 0x000fd0000000001e */
[----:B------:R-:W-:Y:S02]  /*0860*/  DFMA R4, R20, R4, R4 ;  /* 0x000000041404722b */ /* 0x000fe40000000004 */
[----:B------:R-:W-:-:S10]  /*0870*/  DFMA R20, R32, R20, 1 ;  /* 0x3ff000002014742b */ /* 0x000fd40000000014 */
[----:B------:R-:W-:Y:S02]  /*0880*/  FSEL R22, R20, R4, !P0 ;  /* 0x0000000414167208 */ /* 0x000fe40004000000 */
[----:B------:R-:W-:Y:S01]  /*0890*/  FSEL R23, R21, R5, !P0 ;  /* 0x0000000515177208 */ /* 0x000fe20004000000 */
[----:B------:R-:W-:Y:S01]  /*08a0*/  @!P1 DMUL R20, RZ, R6 ;  /* 0x00000006ff149228 */ /* 0x000fe20000000000 */
[----:B------:R-:W-:Y:S01]  /*08b0*/  LOP3.LUT P0, RZ, R0, 0x2, RZ, 0xc0, !PT ;  /* 0x0000000200ff7812 */ /* 0x000fe2000780c0ff */
[----:B------:R-:W-:-:S03]  /*08c0*/  @!P1 IMAD.MOV.U32 R0, RZ, RZ, RZ ;  /* 0x000000ffff009224 */ /* 0x000fc600078e00ff */
[----:B------:R-:W-:-:S10]  /*08d0*/  DADD R4, RZ, -R22 ;  /* 0x00000000ff047229 */ /* 0x000fd40000000816 */
[----:B------:R-:W-:Y:S02]  /*08e0*/  FSEL R22, R22, R4, !P0 ;  /* 0x0000000416167208 */ /* 0x000fe40004000000 */
[----:B------:R-:W-:Y:S01]  /*08f0*/  FSEL R23, R23, R5, !P0 ;  /* 0x0000000517177208 */ /* 0x000fe20004000000 */
[----:B------:R-:W-:Y:S06]  /*0900*/  @!P1 BRA `(.L_x_28) ;  /* 0x00000000005c9947 */ /* 0x000fec0003800000 */
[----:B------:R-:W-:Y:S01]  /*0910*/  UMOV UR4, 0x6dc9c883 ;  /* 0x6dc9c88300047882 */ /* 0x000fe20000000000 */
[----:B------:R-:W-:Y:S01]  /*0920*/  UMOV UR5, 0x3fe45f30 ;  /* 0x3fe45f3000057882 */ /* 0x000fe20000000000 */
[----:B------:R-:W-:Y:S02]  /*0930*/  DSETP.GE.AND P0, PT, |R2|, 2.14748364800000000000e+09, PT ;  /* 0x41e000000200742a */ /* 0x000fe40003f06200 */
        /* <DEDUP_REMOVED lines=20> */
.L_x_28:
[----:B------:R-:W-:Y:S05]  /*0a80*/  BSYNC.RECONVERGENT B0 ;  /* 0x0000000000007941 */ /* 0x000fea0003800200 */
.L_x_27:
        /* <DEDUP_REMOVED lines=9> */
[----:B------:R-:W-:-:S03]  /*0b20*/  IMAD.MOV.U32 R34, RZ, RZ, 0x20fd8164 ;  /* 0x20fd8164ff227424 */ /* 0x000fc600078e00ff */
        /* <DEDUP_REMOVED lines=14> */
[----:B------:R-:W-:Y:S02]  /*0c10*/  FSEL R5, R3, R21, !P0 ;  /* 0x0000001503057208 */ /* 0x000fe40004000000 */
[----:B------:R-:W-:-:S04]  /*0c20*/  LOP3.LUT P0, RZ, R0, 0x2, RZ, 0xc0, !PT ;  /* 0x0000000200ff7812 */ /* 0x000fc8000780c0ff */
[----:B------:R-:W-:-:S10]  /*0c30*/  DADD R2, RZ, -R4 ;  /* 0x00000000ff027229 */ /* 0x000fd40000000804 */
[----:B------:R-:W-:Y:S02]  /*0c40*/  FSEL R2, R4, R2, !P0 ;  /* 0x0000000204027208 */ /* 0x000fe40004000000 */
[----:B------:R-:W-:-:S06]  /*0c50*/  FSEL R3, R5, R3, !P0 ;  /* 0x0000000305037208 */ /* 0x000fcc0004000000 */
[-C--:B-----5:R-:W-:Y:S02]  /*0c60*/  DMUL R4, R14, R2.reuse ;  /* 0x000000020e047228 */ /* 0x0a0fe40000000000 */
[----:B------:R-:W-:-:S06]  /*0c70*/  DMUL R2, R12, R2 ;  /* 0x000000020c027228 */ /* 0x000fcc0000000000 */
[-C--:B------:R-:W-:Y:S02]  /*0c80*/  DFMA R4, R12, R22.reuse, -R4 ;  /* 0x000000160c04722b */ /* 0x080fe40000000804 */
[----:B------:R-:W-:-:S06]  /*0c90*/  DFMA R2, R14, R22, R2 ;  /* 0x000000160e02722b */ /* 0x000fcc0000000002 */
[----:B------:R-:W-:Y:S02]  /*0ca0*/  DADD R12, R8, R4 ;  /* 0x00000000080c7229 */ /* 0x000fe40000000004 */
[----:B------:R-:W-:Y:S02]  /*0cb0*/  DADD R14, R10, R2 ;  /* 0x000000000a0e7229 */ /* 0x000fe40000000002 */
[----:B------:R-:W-:Y:S02]  /*0cc0*/  DADD R8, R8, -R4 ;  /* 0x0000000008087229 */ /* 0x000fe40000000804 */
[----:B------:R-:W-:-:S03]  /*0cd0*/  DADD R10, R10, -R2 ;  /* 0x000000000a0a7229 */ /* 0x000fc60000000802 */
[----:B------:R-:W-:Y:S04]  /*0ce0*/  STG.E.128 desc[UR6][R18.64], R12 ;  /* 0x0000000c12007986 */ /* 0x000fe8000c101d06 */
[----:B------:R-:W-:Y:S01]  /*0cf0*/  STG.E.128 desc[UR6][R16.64], R8 ;  /* 0x0000000810007986 */ /* 0x000fe2000c101d06 */
[----:B------:R-:W-:Y:S05]  /*0d00*/  EXIT ;  /* 0x000000000000794d */ /* 0x000fea0003800000 */
        .weak           $__internal_1_$__cuda_sm20_div_rn_f64_full
        .type           $__internal_1_$__cuda_sm20_div_rn_f64_full,@function
        .size           $__internal_1_$__cuda_sm20_div_rn_f64_full,($_Z4cfftPN6thrust24THRUST_300001_SM_1000_NS7complexIdEEiib$__internal_trig_reduction_slowpathd - $__internal_1_$__cuda_sm20_div_rn_f64_full)
$__internal_1_$__cuda_sm20_div_rn_f64_full:
[C---:B------:R-:W-:Y:S01]  /*0d10*/  FSETP.GEU.AND P0, PT, |R7|.reuse, 1.469367938527859385e-39, PT ;  /* 0x001000000700780b */ /* 0x040fe20003f0e200 */
[----:B------:R-:W-:Y:S01]  /*0d20*/  IMAD.MOV.U32 R5, RZ, RZ, R23 ;  /* 0x000000ffff057224 */ /* 0x000fe200078e0017 */
[----:B------:R-:W-:Y:S01]  /*0d30*/  LOP3.LUT R2, R7, 0x800fffff, RZ, 0xc0, !PT ;  /* 0x800fffff07027812 */ /* 0x000fe200078ec0ff */
[----:B------:R-:W-:Y:S01]  /*0d40*/  IMAD.MOV.U32 R20, RZ, RZ, 0x1 ;  /* 0x00000001ff147424 */ /* 0x000fe200078e00ff */
[----:B------:R-:W-:Y:S01]  /*0d50*/  BSSY.RECONVERGENT B1, `(.L_x_29) ;  /* 0x0000056000017945 */ /* 0x000fe20003800200 */
[----:B------:R-:W-:Y:S01]  /*0d60*/  IMAD.MOV.U32 R4, RZ, RZ, R22 ;  /* 0x000000ffff047224 */ /* 0x000fe200078e0016 */
[----:B------:R-:W-:Y:S01]  /*0d70*/  LOP3.LUT R3, R2, 0x3ff00000, RZ, 0xfc, !PT ;  /* 0x3ff0000002037812 */ /* 0x000fe200078efcff */
[----:B------:R-:W-:Y:S01]  /*0d80*/  IMAD.MOV.U32 R2, RZ, RZ, R6 ;  /* 0x000000ffff027224 */ /* 0x000fe200078e0006 */
[C---:B------:R-:W-:Y:S02]  /*0d90*/  FSETP.GEU.AND P2, PT, |R5|.reuse, 1.469367938527859385e-39, PT ;  /* 0x001000000500780b */ /* 0x040fe40003f4e200 */
[----:B------:R-:W-:-:S03]  /*0da0*/  LOP3.LUT R22, R5, 0x7ff00000, RZ, 0xc0, !PT ;  /* 0x7ff0000005167812 */ /* 0x000fc600078ec0ff */
[----:B------:R-:W-:-:S06]  /*0db0*/  @!P0 DMUL R2, R6, 8.98846567431157953865e+307 ;  /* 0x7fe0000006028828 */ /* 0x000fcc0000000000 */
[----:B------:R-:W0:Y:S02]  /*0dc0*/  MUFU.RCP64H R21, R3 ;  /* 0x0000000300157308 */ /* 0x000e240000001800 */
[----:B------:R-:W-:Y:S01]  /*0dd0*/  @!P2 LOP3.LUT R23, R7, 0x7ff00000, RZ, 0xc0, !PT ;  /* 0x7ff000000717a812 */ /* 0x000fe200078ec0ff */
[----:B------:R-:W-:-:S03]  /*0de0*/  @!P2 IMAD.MOV.U32 R28, RZ, RZ, RZ ;  /* 0x000000ffff1ca224 */ /* 0x000fc600078e00ff */
[----:B------:R-:W-:Y:S01]  /*0df0*/  @!P2 ISETP.GE.U32.AND P3, PT, R22, R23, PT ;  /* 0x000000171600a20c */ /* 0x000fe20003f66070 */
[----:B------:R-:W-:-:S05]  /*0e00*/  IMAD.MOV.U32 R23, RZ, RZ, 0x1ca00000 ;  /* 0x1ca00000ff177424 */ /* 0x000fca00078e00ff */
[----:B------:R-:W-:-:S04]  /*0e10*/  @!P2 SEL R29, R23, 0x63400000, !P3 ;  /* 0x63400000171da807 */ /* 0x000fc80005800000 */
[----:B------:R-:W-:Y:S01]  /*0e20*/  @!P2 LOP3.LUT R29, R29, 0x80000000, R5, 0xf8, !PT ;  /* 0x800000001d1da812 */ /* 0x000fe200078ef805 */
[----:B0-----:R-:W-:-:S03]  /*0e30*/  DFMA R24, R20, -R2, 1 ;  /* 0x3ff000001418742b */ /* 0x001fc60000000802 */
[----:B------:R-:W-:-:S05]  /*0e40*/  @!P2 LOP3.LUT R29, R29, 0x100000, RZ, 0xfc, !PT ;  /* 0x001000001d1da812 */ /* 0x000fca00078efcff */
[----:B------:R-:W-:Y:S01]  /*0e50*/  DFMA R26, R24, R24, R24 ;  /* 0x00000018181a722b */ /* 0x000fe20000000018 */
[----:B------:R-:W-:-:S04]  /*0e60*/  LOP3.LUT R25, R7, 0x7ff00000, RZ, 0xc0, !PT ;  /* 0x7ff0000007197812 */ /* 0x000fc800078ec0ff */
[----:B------:R-:W-:-:S03]  /*0e70*/  ISETP.GE.U32.AND P1, PT, R22, R25, PT ;  /* 0x000000191600720c */ /* 0x000fc60003f26070 */
[----:B------:R-:W-:Y:S01]  /*0e80*/  DFMA R26, R20, R26, R20 ;  /* 0x0000001a141a722b */ /* 0x000fe20000000014 */
[----:B------:R-:W-:Y:S01]  /*0e90*/  SEL R21, R23, 0x63400000, !P1 ;  /* 0x6340000017157807 */ /* 0x000fe20004800000 */
[----:B------:R-:W-:-:S03]  /*0ea0*/  IMAD.MOV.U32 R20, RZ, RZ, R4 ;  /* 0x000000ffff147224 */ /* 0x000fc600078e0004 */
[----:B------:R-:W-:-:S03]  /*0eb0*/  LOP3.LUT R21, R21, 0x800fffff, R5, 0xf8, !PT ;  /* 0x800fffff15157812 */ /* 0x000fc600078ef805 */
[----:B------:R-:W-:-:S03]  /*0ec0*/  DFMA R30, R26, -R2, 1 ;  /* 0x3ff000001a1e742b */ /* 0x000fc60000000802 */
[----:B------:R-:W-:-:S05]  /*0ed0*/  @!P2 DFMA R20, R20, 2, -R28 ;  /* 0x400000001414a82b */ /* 0x000fca000000081c */
[----:B------:R-:W-:Y:S01]  /*0ee0*/  DFMA R26, R26, R30, R26 ;  /* 0x0000001e1a1a722b */ /* 0x000fe2000000001a */
[----:B------:R-:W-:Y:S02]  /*0ef0*/  IMAD.MOV.U32 R30, RZ, RZ, R22 ;  /* 0x000000ffff1e7224 */ /* 0x000fe400078e0016 */
[----:B------:R-:W-:Y:S01]  /*0f00*/  IMAD.MOV.U32 R31, RZ, RZ, R25 ;  /* 0x000000ffff1f7224 */ /* 0x000fe200078e0019 */
[----:B------:R-:W-:Y:S02]  /*0f10*/  @!P0 LOP3.LUT R31, R3, 0x7ff00000, RZ, 0xc0, !PT ;  /* 0x7ff00000031f8812 */ /* 0x000fe400078ec0ff */
[----:B------:R-:W-:Y:S02]  /*0f20*/  @!P2 LOP3.LUT R30, R21, 0x7ff00000, RZ, 0xc0, !PT ;  /* 0x7ff00000151ea812 */ /* 0x000fe400078ec0ff */
[----:B------:R-:W-:-:S03]  /*0f30*/  DMUL R28, R26, R20 ;  /* 0x000000141a1c7228 */ /* 0x000fc60000000000 */
[----:B------:R-:W-:-:S05]  /*0f40*/  VIADD R32, R30, 0xffffffff ;  /* 0xffffffff1e207836 */ /* 0x000fca0000000000 */
[----:B------:R-:W-:Y:S01]  /*0f50*/  DFMA R24, R28, -R2, R20 ;  /* 0x800000021c18722b */ /* 0x000fe20000000014 */
[----:B------:R-:W-:Y:S01]  /*0f60*/  ISETP.GT.U32.AND P0, PT, R32, 0x7feffffe, PT ;  /* 0x7feffffe2000780c */ /* 0x000fe20003f04070 */
[----:B------:R-:W-:-:S05]  /*0f70*/  VIADD R32, R31, 0xffffffff ;  /* 0xffffffff1f207836 */ /* 0x000fca0000000000 */
[----:B------:R-:W-:Y:S01]  /*0f80*/  ISETP.GT.U32.OR P0, PT, R32, 0x7feffffe, P0 ;  /* 0x7feffffe2000780c */ /* 0x000fe20000704470 */
[----:B------:R-:W-:-:S12]  /*0f90*/  DFMA R24, R26, R24, R28 ;  /* 0x000000181a18722b */ /* 0x000fd8000000001c */
[----:B------:R-:W-:Y:S05]  /*0fa0*/  @P0 BRA `(.L_x_30) ;  /* 0x00000000006c0947 */ /* 0x000fea0003800000 */
[----:B------:R-:W-:-:S04]  /*0fb0*/  LOP3.LUT R5, R7, 0x7ff00000, RZ, 0xc0, !PT ;  /* 0x7ff0000007057812 */ /* 0x000fc800078ec0ff */
[CC--:B------:R-:W-:Y:S02]  /*0fc0*/  VIADDMNMX R4, R22.reuse, -R5.reuse, 0xb9600000, !PT ;  /* 0xb960000016047446 */ /* 0x0c0fe40007800905 */
[----:B------:R-:W-:Y:S02]  /*0fd0*/  ISETP.GE.U32.AND P0, PT, R22, R5, PT ;  /* 0x000000051600720c */ /* 0x000fe40003f06070 */
[----:B------:R-:W-:Y:S02]  /*0fe0*/  VIMNMX R4, PT, PT, R4, 0x46a00000, PT ;  /* 0x46a0000004047848 */ /* 0x000fe40003fe0100 */
[----:B------:R-:W-:-:S05]  /*0ff0*/  SEL R23, R23, 0x63400000, !P0 ;  /* 0x6340000017177807 */ /* 0x000fca0004000000 */
[----:B------:R-:W-:Y:S02]  /*1000*/  IMAD.IADD R26, R4, 0x1, -R23 ;  /* 0x00000001041a7824 */ /* 0x000fe400078e0a17 */
[----:B------:R-:W-:Y:S02]  /*1010*/  IMAD.MOV.U32 R4, RZ, RZ, RZ ;  /* 0x000000ffff047224 */ /* 0x000fe400078e00ff */
        /* <DEDUP_REMOVED lines=20> */
.L_x_30:
        /* <DEDUP_REMOVED lines=16> */
.L_x_33:
[----:B------:R-:W-:Y:S01]  /*1260*/  LOP3.LUT R23, R7, 0x80000, RZ, 0xfc, !PT ;  /* 0x0008000007177812 */ /* 0x000fe200078efcff */
[----:B------:R-:W-:Y:S01]  /*1270*/  IMAD.MOV.U32 R22, RZ, RZ, R6 ;  /* 0x000000ffff167224 */ /* 0x000fe200078e0006 */
[----:B------:R-:W-:Y:S06]  /*1280*/  BRA `(.L_x_31) ;  /* 0x0000000000087947 */ /* 0x000fec0003800000 */
.L_x_32:
[----:B------:R-:W-:Y:S01]  /*1290*/  LOP3.LUT R23, R5, 0x80000, RZ, 0xfc, !PT ;  /* 0x0008000005177812 */ /* 0x000fe200078efcff */
[----:B------:R-:W-:-:S07]  /*12a0*/  IMAD.MOV.U32 R22, RZ, RZ, R4 ;  /* 0x000000ffff167224 */ /* 0x000fce00078e0004 */
.L_x_31:
[----:B------:R-:W-:Y:S05]  /*12b0*/  BSYNC.RECONVERGENT B1 ;  /* 0x0000000000017941 */ /* 0x000fea0003800200 */
.L_x_29:
[----:B------:R-:W-:Y:S02]  /*12c0*/  IMAD.MOV.U32 R2, RZ, RZ, R0 ;  /* 0x000000ffff027224 */ /* 0x000fe400078e0000 */
[----:B------:R-:W-:-:S04]  /*12d0*/  IMAD.MOV.U32 R3, RZ, RZ, 0x0 ;  /* 0x00000000ff037424 */ /* 0x000fc800078e00ff */
[----:B------:R-:W-:Y:S05]  /*12e0*/  RET.REL.NODEC R2 `(_Z4cfftPN6thrust24THRUST_300001_SM_1000_NS7complexIdEEiib) ;  /* 0xffffffec02447950 */ /* 0x000fea0003c3ffff */
        .type           $_Z4cfftPN6thrust24THRUST_300001_SM_1000_NS7complexIdEEiib$__internal_trig_reduction_slowpathd,@function
        .size           $_Z4cfftPN6thrust24THRUST_300001_SM_1000_NS7complexIdEEiib$__internal_trig_reduction_slowpathd,(.L_x_44 - $_Z4cfftPN6thrust24THRUST_300001_SM_1000_NS7complexIdEEiib$__internal_trig_reduction_slowpathd)
$_Z4cfftPN6thrust24THRUST_300001_SM_1000_NS7complexIdEEiib$__internal_trig_reduction_slowpathd:
[--C-:B------:R-:W-:Y:S01]  /*12f0*/  SHF.R.U32.HI R4, RZ, 0x14, R5.reuse ;  /* 0x00000014ff047819 */ /* 0x100fe20000011605 */
[----:B------:R-:W-:Y:S02]  /*1300*/  IMAD.MOV.U32 R29, RZ, RZ, R5 ;  /* 0x000000ffff1d7224 */ /* 0x000fe400078e0005 */
[----:B------:R-:W-:Y:S01]  /*1310*/  IMAD.MOV.U32 R20, RZ, RZ, RZ ;  /* 0x000000ffff147224 */ /* 0x000fe200078e00ff */
[----:B------:R-:W-:-:S04]  /*1320*/  LOP3.LUT R21, R4, 0x7ff, RZ, 0xc0, !PT ;  /* 0x000007ff04157812 */ /* 0x000fc800078ec0ff */
[----:B------:R-:W-:-:S13]  /*1330*/  ISETP.NE.AND P0, PT, R21, 0x7ff, PT ;  /* 0x000007ff1500780c */ /* 0x000fda0003f05270 */
[----:B------:R-:W-:Y:S05]  /*1340*/  @!P0 BRA `(.L_x_34) ;  /* 0x0000000800648947 */ /* 0x000fea0003800000 */
[----:B------:R-:W-:Y:S01]  /*1350*/  VIADD R20, R21, 0xfffffc00 ;  /* 0xfffffc0015147836 */ /* 0x000fe20000000000 */
[----:B------:R-:W-:Y:S01]  /*1360*/  BSSY.RECONVERGENT B2, `(.L_x_35) ;  /* 0x0000033000027945 */ /* 0x000fe20003800200 */
[----:B------:R-:W-:-:S03]  /*1370*/  CS2R R26, SRZ ;  /* 0x00000000001a7805 */ /* 0x000fc6000001ff00 */
[----:B------:R-:W-:Y:S02]  /*1380*/  SHF.R.U32.HI R21, RZ, 0x6, R20 ;  /* 0x00000006ff157819 */ /* 0x000fe40000011614 */
[----:B------:R-:W-:Y:S02]  /*1390*/  ISETP.GE.U32.AND P0, PT, R20, 0x80, PT ;  /* 0x000000801400780c */ /* 0x000fe40003f06070 */
[C---:B------:R-:W-:Y:S02]  /*13a0*/  IADD3 R20, PT, PT, -R21.reuse, 0x13, RZ ;  /* 0x0000001315147810 */ /* 0x040fe40007ffe1ff */
[----:B------:R-:W-:Y:S02]  /*13b0*/  IADD3 R33, PT, PT, -R21, 0xf, RZ ;  /* 0x0000000f15217810 */ /* 0x000fe40007ffe1ff */
[----:B------:R-:W-:-:S04]  /*13c0*/  SEL R20, R20, 0x12, P0 ;  /* 0x0000001214147807 */ /* 0x000fc80000000000 */
[----:B------:R-:W-:-:S13]  /*13d0*/  ISETP.GE.AND P0, PT, R33, R20, PT ;  /* 0x000000142100720c */ /* 0x000fda0003f06270 */
[----:B------:R-:W-:Y:S05]  /*13e0*/  @P0 BRA `(.L_x_36) ;  /* 0x0000000000a80947 */ /* 0x000fea0003800000 */
[----:B------:R-:W0:Y:S01]  /*13f0*/  LDC.64 R24, c[0x0][0x358] ;  /* 0x0000d600ff187b82 */ /* 0x000e220000000a00 */
[----:B------:R-:W-:Y:S01]  /*1400*/  IADD3 R21, PT, PT, RZ, -R21, -R20 ;  /* 0x80000015ff157210 */ /* 0x000fe20007ffe814 */
[----:B------:R-:W-:Y:S01]  /*1410*/  BSSY.RECONVERGENT B3, `(.L_x_37) ;  /* 0x0000021000037945 */ /* 0x000fe20003800200 */
[C---:B------:R-:W-:Y:S01]  /*1420*/  SHF.L.U64.HI R20, R28.reuse, 0xb, R29 ;  /* 0x0000000b1c147819 */ /* 0x040fe2000001021d */
[----:B------:R-:W-:Y:S01]  /*1430*/  IMAD.SHL.U32 R31, R28, 0x800, RZ ;  /* 0x000008001c1f7824 */ /* 0x000fe200078e00ff */
[----:B------:R-:W-:Y:S01]  /*1440*/  CS2R R26, SRZ ;  /* 0x00000000001a7805 */ /* 0x000fe2000001ff00 */
[----:B------:R-:W-:Y:S01]  /*1450*/  IMAD.MOV.U32 R30, RZ, RZ, RZ ;  /* 0x000000ffff1e7224 */ /* 0x000fe200078e00ff */
[----:B------:R-:W-:-:S07]  /*1460*/  LOP3.LUT R20, R20, 0x80000000, RZ, 0xfc, !PT ;  /* 0x8000000014147812 */ /* 0x000fce00078efcff */
.L_x_38:
[----:B------:R-:W1:Y:S01]  /*1470*/  LDC.64 R28, c[0x4][0xe0] ;  /* 0x01003800ff1c7b82 */ /* 0x000e620000000a00 */
[----:B0-----:R-:W-:Y:S02]  /*1480*/  R2UR UR4, R24 ;  /* 0x00000000180472ca */ /* 0x001fe400000e0000 */
[----:B------:R-:W-:Y:S01]  /*1490*/  R2UR UR5, R25 ;  /* 0x00000000190572ca */ /* 0x000fe200000e0000 */
[----:B-1----:R-:W-:-:S12]  /*14a0*/  IMAD.WIDE R28, R33, 0x8, R28 ;  /* 0x00000008211c7825 */ /* 0x002fd800078e021c */
[----:B------:R-:W2:Y:S01]  /*14b0*/  LDG.E.64.CONSTANT R28, desc[UR4][R28.64] ;  /* 0x000000041c1c7981 */ /* 0x000ea2000c1e9b00 */
[----:B------:R-:W-:Y:S02]  /*14c0*/  VIADD R21, R21, 0x1 ;  /* 0x0000000115157836 */ /* 0x000fe40000000000 */
[----:B------:R-:W-:Y:S02]  /*14d0*/  VIADD R33, R33, 0x1 ;  /* 0x0000000121217836 */ /* 0x000fe40000000000 */
[----:B--2---:R-:W-:-:S04]  /*14e0*/  IMAD.WIDE.U32 R26, P2, R28, R31, R26 ;  /* 0x0000001f1c1a7225 */ /* 0x004fc8000784001a */
[----:B------:R-:W-:Y:S02]  /*14f0*/  IMAD R35, R28, R20, RZ ;  /* 0x000000141c237224 */ /* 0x000fe400078e02ff */
[CC--:B------:R-:W-:Y:S02]  /*1500*/  IMAD R32, R29.reuse, R31.reuse, RZ ;  /* 0x0000001f1d207224 */ /* 0x0c0fe400078e02ff */
[----:B------:R-:W-:Y:S01]  /*1510*/  IMAD.HI.U32 R37, R29, R31, RZ ;  /* 0x0000001f1d257227 */ /* 0x000fe200078e00ff */
[----:B------:R-:W-:-:S03]  /*1520*/  IADD3 R27, P0, PT, R35, R27, RZ ;  /* 0x0000001b231b7210 */ /* 0x000fc60007f1e0ff */
[----:B------:R-:W-:Y:S01]  /*1530*/  IMAD R35, R30, 0x8, R1 ;  /* 0x000000081e237824 */ /* 0x000fe200078e0201 */
[----:B------:R-:W-:Y:S01]  /*1540*/  IADD3 R27, P1, PT, R32, R27, RZ ;  /* 0x0000001b201b7210 */ /* 0x000fe20007f3e0ff */
[----:B------:R-:W-:-:S04]  /*1550*/  IMAD.HI.U32 R32, R28, R20, RZ ;  /* 0x000000141c207227 */ /* 0x000fc800078e00ff */
[----:B------:R-:W-:Y:S01]  /*1560*/  IMAD.X R28, RZ, RZ, R32, P2 ;  /* 0x000000ffff1c7224 */ /* 0x000fe200010e0620 */
[----:B------:R0:W-:Y:S01]  /*1570*/  STL.64 [R35], R26 ;  /* 0x0000001a23007387 */ /* 0x0001e20000100a00 */
[----:B------:R-:W-:-:S03]  /*1580*/  IMAD.HI.U32 R32, R29, R20, RZ ;  /* 0x000000141d207227 */ /* 0x000fc600078e00ff */
[----:B------:R-:W-:Y:S01]  /*1590*/  IADD3.X R28, P0, PT, R37, R28, RZ, P0, !PT ;  /* 0x0000001c251c7210 */ /* 0x000fe2000071e4ff */
[----:B------:R-:W-:Y:S02]  /*15a0*/  IMAD R29, R29, R20, RZ ;  /* 0x000000141d1d7224 */ /* 0x000fe400078e02ff */
[----:B------:R-:W-:-:S03]  /*15b0*/  VIADD R30, R30, 0x1 ;  /* 0x000000011e1e7836 */ /* 0x000fc60000000000 */
[----:B------:R-:W-:Y:S01]  /*15c0*/  IADD3.X R29, P1, PT, R29, R28, RZ, P1, !PT ;  /* 0x0000001c1d1d7210 */ /* 0x000fe20000f3e4ff */
[----:B------:R-:W-:Y:S01]  /*15d0*/  IMAD.X R28, RZ, RZ, R32, P0 ;  /* 0x000000ffff1c7224 */ /* 0x000fe200000e0620 */
[----:B------:R-:W-:-:S03]  /*15e0*/  ISETP.NE.AND P0, PT, R21, -0xf, PT ;  /* 0xfffffff11500780c */ /* 0x000fc60003f05270 */
[----:B0-----:R-:W-:Y:S02]  /*15f0*/  IMAD.X R27, RZ, RZ, R28, P1 ;  /* 0x000000ffff1b7224 */ /* 0x001fe400008e061c */
[----:B------:R-:W-:-:S08]  /*1600*/  IMAD.MOV.U32 R26, RZ, RZ, R29 ;  /* 0x000000ffff1a7224 */ /* 0x000fd000078e001d */
[----:B------:R-:W-:Y:S05]  /*1610*/  @P0 BRA `(.L_x_38) ;  /* 0xfffffffc00940947 */ /* 0x000fea000383ffff */
[----:B------:R-:W-:Y:S05]  /*1620*/  BSYNC.RECONVERGENT B3 ;  /* 0x0000000000037941 */ /* 0x000fea0003800200 */
.L_x_37:
[----:B------:R-:W-:-:S05]  /*1630*/  LOP3.LUT R20, R4, 0x7ff, RZ, 0xc0, !PT ;  /* 0x000007ff04147812 */ /* 0x000fca00078ec0ff */
[----:B------:R-:W-:-:S05]  /*1640*/  VIADD R20, R20, 0xfffffc00 ;  /* 0xfffffc0014147836 */ /* 0x000fca0000000000 */
[----:B------:R-:W-:Y:S02]  /*1650*/  SHF.R.U32.HI R21, RZ, 0x6, R20 ;  /* 0x00000006ff157819 */ /* 0x000fe40000011614 */
[----:B------:R-:W-:Y:S02]  /*1660*/  ISETP.GE.U32.AND P0, PT, R20, 0x80, PT ;  /* 0x000000801400780c */ /* 0x000fe40003f06070 */
[----:B------:R-:W-:-:S04]  /*1670*/  IADD3 R21, PT, PT, -R21, 0x13, RZ ;  /* 0x0000001315157810 */ /* 0x000fc80007ffe1ff */
[----:B------:R-:W-:-:S07]  /*1680*/  SEL R33, R21, 0x12, P0 ;  /* 0x0000001215217807 */ /* 0x000fce0000000000 */
.L_x_36:
[----:B------:R-:W-:Y:S05]  /*1690*/  BSYNC.RECONVERGENT B2 ;  /* 0x0000000000027941 */ /* 0x000fea0003800200 */
.L_x_35:
[C---:B------:R-:W-:Y:S02]  /*16a0*/  LOP3.LUT R20, R4.reuse, 0x7ff, RZ, 0xc0, !PT ;  /* 0x000007ff04147812 */ /* 0x040fe400078ec0ff */
[----:B------:R-:W-:-:S03]  /*16b0*/  LOP3.LUT P0, R37, R4, 0x3f, RZ, 0xc0, !PT ;  /* 0x0000003f04257812 */ /* 0x000fc6000780c0ff */
[----:B------:R-:W-:-:S05]  /*16c0*/  VIADD R20, R20, 0xfffffc00 ;  /* 0xfffffc0014147836 */ /* 0x000fca0000000000 */
[----:B------:R-:W-:-:S05]  /*16d0*/  SHF.R.U32.HI R20, RZ, 0x6, R20 ;  /* 0x00000006ff147819 */ /* 0x000fca0000011614 */
[----:B------:R-:W-:-:S04]  /*16e0*/  IMAD.IADD R4, R20, 0x1, R33 ;  /* 0x0000000114047824 */ /* 0x000fc800078e0221 */
[----:B------:R-:W-:-:S05]  /*16f0*/  IMAD.U32 R32, R4, 0x8, R1 ;  /* 0x0000000804207824 */ /* 0x000fca00078e0001 */
[----:B------:R0:W-:Y:S04]  /*1700*/  STL.64 [R32+-0x78], R26 ;  /* 0xffff881a20007387 */ /* 0x0001e80000100a00 */
[----:B------:R-:W2:Y:S04]  /*1710*/  @P0 LDL.64 R30, [R1+0x8] ;  /* 0x00000800011e0983 */ /* 0x000ea80000100a00 */
[----:B------:R-:W3:Y:S04]  /*1720*/  LDL.64 R24, [R1+0x10] ;  /* 0x0000100001187983 */ /* 0x000ee80000100a00 */
[----:B------:R-:W4:Y:S01]  /*1730*/  LDL.64 R20, [R1+0x18] ;  /* 0x0000180001147983 */ /* 0x000f220000100a00 */
[----:B------:R-:W-:Y:S01]  /*1740*/  @P0 LOP3.LUT R4, R37, 0x3f, RZ, 0x3c, !PT ;  /* 0x0000003f25040812 */ /* 0x000fe200078e3cff */
[----:B------:R-:W-:Y:S01]  /*1750*/  BSSY.RECONVERGENT B2, `(.L_x_39) ;  /* 0x0000034000027945 */ /* 0x000fe20003800200 */
[----:B--2---:R-:W-:-:S02]  /*1760*/  @P0 SHF.R.U64 R29, R30, 0x1, R31 ;  /* 0x000000011e1d0819 */ /* 0x004fc4000000121f */
[----:B------:R-:W-:Y:S02]  /*1770*/  @P0 SHF.R.U32.HI R31, RZ, 0x1, R31 ;  /* 0x00000001ff1f0819 */ /* 0x000fe4000001161f */
[CC--:B---3--:R-:W-:Y:S02]  /*1780*/  @P0 SHF.L.U32 R33, R24.reuse, R37.reuse, RZ ;  /* 0x0000002518210219 */ /* 0x0c8fe400000006ff */
[----:B------:R-:W-:Y:S02]  /*1790*/  @P0 SHF.R.U64 R28, R29, R4, R31 ;  /* 0x000000041d1c0219 */ /* 0x000fe4000000121f */
[--C-:B------:R-:W-:Y:S02]  /*17a0*/  @P0 SHF.R.U32.HI R35, RZ, 0x1, R25.reuse ;  /* 0x00000001ff230819 */ /* 0x100fe40000011619 */
[C-C-:B------:R-:W-:Y:S02]  /*17b0*/  @P0 SHF.R.U64 R29, R24.reuse, 0x1, R25.reuse ;  /* 0x00000001181d0819 */ /* 0x140fe40000001219 */
[----:B0-----:R-:W-:-:S02]  /*17c0*/  @P0 SHF.L.U64.HI R27, R24, R37, R25 ;  /* 0x00000025181b0219 */ /* 0x001fc40000010219 */
[----:B------:R-:W-:Y:S02]  /*17d0*/  @P0 SHF.R.U32.HI R26, RZ, R4, R31 ;  /* 0x00000004ff1a0219 */ /* 0x000fe4000001161f */
[----:B------:R-:W-:Y:S02]  /*17e0*/  @P0 LOP3.LUT R24, R33, R28, RZ, 0xfc, !PT ;  /* 0x0000001c21180212 */ /* 0x000fe400078efcff */
[-C--:B----4-:R-:W-:Y:S02]  /*17f0*/  @P0 SHF.L.U32 R28, R20, R37.reuse, RZ ;  /* 0x00000025141c0219 */ /* 0x090fe400000006ff */
[----:B------:R-:W-:Y:S02]  /*1800*/  @P0 SHF.R.U64 R29, R29, R4, R35 ;  /* 0x000000041d1d0219 */ /* 0x000fe40000001223 */
[----:B------:R-:W-:Y:S01]  /*1810*/  @P0 LOP3.LUT R25, R27, R26, RZ, 0xfc, !PT ;  /* 0x0000001a1b190212 */ /* 0x000fe200078efcff */
[----:B------:R-:W-:Y:S01]  /*1820*/  IMAD.SHL.U32 R26, R24, 0x4, RZ ;  /* 0x00000004181a7824 */ /* 0x000fe200078e00ff */
[----:B------:R-:W-:-:S02]  /*1830*/  @P0 SHF.L.U64.HI R37, R20, R37, R21 ;  /* 0x0000002514250219 */ /* 0x000fc40000010215 */
[----:B------:R-:W-:Y:S02]  /*1840*/  @P0 SHF.R.U32.HI R4, RZ, R4, R35 ;  /* 0x00000004ff040219 */ /* 0x000fe40000011623 */
[----:B------:R-:W-:Y:S02]  /*1850*/  @P0 LOP3.LUT R20, R28, R29, RZ, 0xfc, !PT ;  /* 0x0000001d1c140212 */ /* 0x000fe400078efcff */
[----:B------:R-:W-:Y:S02]  /*1860*/  SHF.L.U64.HI R24, R24, 0x2, R25 ;  /* 0x0000000218187819 */ /* 0x000fe40000010219 */
[----:B------:R-:W-:Y:S02]  /*1870*/  @P0 LOP3.LUT R21, R37, R4, RZ, 0xfc, !PT ;  /* 0x0000000425150212 */ /* 0x000fe400078efcff */
[----:B------:R-:W-:Y:S02]  /*1880*/  SHF.L.W.U32.HI R25, R25, 0x2, R20 ;  /* 0x0000000219197819 */ /* 0x000fe40000010e14 */
[----:B------:R-:W-:-:S02]  /*1890*/  IADD3 RZ, P0, PT, RZ, -R26, RZ ;  /* 0x8000001affff7210 */ /* 0x000fc40007f1e0ff */
[----:B------:R-:W-:Y:S02]  /*18a0*/  LOP3.LUT R4, RZ, R24, RZ, 0x33, !PT ;  /* 0x00000018ff047212 */ /* 0x000fe400078e33ff */
[----:B------:R-:W-:Y:S02]  /*18b0*/  SHF.L.W.U32.HI R20, R20, 0x2, R21 ;  /* 0x0000000214147819 */ /* 0x000fe40000010e15 */
[----:B------:R-:W-:Y:S02]  /*18c0*/  LOP3.LUT R27, RZ, R25, RZ, 0x33, !PT ;  /* 0x00000019ff1b7212 */ /* 0x000fe400078e33ff */
[----:B------:R-:W-:Y:S02]  /*18d0*/  IADD3.X R29, P0, PT, RZ, R4, RZ, P0, !PT ;  /* 0x00000004ff1d7210 */ /* 0x000fe4000071e4ff */
[----:B------:R-:W-:Y:S02]  /*18e0*/  LOP3.LUT R4, RZ, R20, RZ, 0x33, !PT ;  /* 0x00000014ff047212 */ /* 0x000fe400078e33ff */
[----:B------:R-:W-:-:S02]  /*18f0*/  IADD3.X R28, P1, PT, RZ, R27, RZ, P0, !PT ;  /* 0x0000001bff1c7210 */ /* 0x000fc4000073e4ff */
[----:B------:R-:W-:-:S03]  /*1900*/  ISETP.GT.U32.AND P2, PT, R25, -0x1, PT ;  /* 0xffffffff1900780c */ /* 0x000fc60003f44070 */
[----:B------:R-:W-:Y:S01]  /*1910*/  IMAD.X R27, RZ, RZ, R4, P1 ;  /* 0x000000ffff1b7224 */ /* 0x000fe200008e0604 */
[----:B------:R-:W-:-:S04]  /*1920*/  ISETP.GT.AND.EX P0, PT, R20, -0x1, PT, P2 ;  /* 0xffffffff1400780c */ /* 0x000fc80003f04320 */
[----:B------:R-:W-:Y:S02]  /*1930*/  SEL R4, R20, R27, P0 ;  /* 0x0000001b14047207 */ /* 0x000fe40000000000 */
[----:B------:R-:W-:Y:S02]  /*1940*/  SEL R27, R25, R28, P0 ;  /* 0x0000001c191b7207 */ /* 0x000fe40000000000 */
[----:B------:R-:W-:Y:S02]  /*1950*/  ISETP.NE.U32.AND P1, PT, R4, RZ, PT ;  /* 0x000000ff0400720c */ /* 0x000fe40003f25070 */
[----:B------:R-:W-:Y:S02]  /*1960*/  SEL R31, R24, R29, P0 ;  /* 0x0000001d181f7207 */ /* 0x000fe40000000000 */
[----:B------:R-:W-:Y:S01]  /*1970*/  SEL R28, R27, R4, !P1 ;  /* 0x000000041b1c7207 */ /* 0x000fe20004800000 */
[----:B------:R-:W-:-:S05]  /*1980*/  @!P0 IMAD.MOV R26, RZ, RZ, -R26 ;  /* 0x000000ffff1a8224 */ /* 0x000fca00078e0a1a */
[----:B------:R-:W0:Y:S02]  /*1990*/  FLO.U32 R28, R28 ;  /* 0x0000001c001c7300 */ /* 0x000e2400000e0000 */
[C---:B0-----:R-:W-:Y:S02]  /*19a0*/  IADD3 R30, PT, PT, -R28.reuse, 0x1f, RZ ;  /* 0x0000001f1c1e7810 */ /* 0x041fe40007ffe1ff */
[----:B------:R-:W-:-:S03]  /*19b0*/  IADD3 R25, PT, PT, -R28, 0x3f, RZ ;  /* 0x0000003f1c197810 */ /* 0x000fc60007ffe1ff */
[----:B------:R-:W-:-:S05]  /*19c0*/  @P1 IMAD.MOV R25, RZ, RZ, R30 ;  /* 0x000000ffff191224 */ /* 0x000fca00078e021e */
[----:B------:R-:W-:-:S13]  /*19d0*/  ISETP.NE.AND P1, PT, R25, RZ, PT ;  /* 0x000000ff1900720c */ /* 0x000fda0003f25270 */
[----:B------:R-:W-:Y:S05]  /*19e0*/  @!P1 BRA `(.L_x_40) ;  /* 0x0000000000289947 */ /* 0x000fea0003800000 */
[C---:B------:R-:W-:Y:S02]  /*19f0*/  LOP3.LUT R24, R25.reuse, 0x3f, RZ, 0xc0, !PT ;  /* 0x0000003f19187812 */ /* 0x040fe400078ec0ff */
[--C-:B------:R-:W-:Y:S02]  /*1a00*/  SHF.R.U64 R29, R26, 0x1, R31.reuse ;  /* 0x000000011a1d7819 */ /* 0x100fe4000000121f */
[----:B------:R-:W-:Y:S02]  /*1a10*/  SHF.R.U32.HI R31, RZ, 0x1, R31 ;  /* 0x00000001ff1f7819 */ /* 0x000fe4000001161f */
[----:B------:R-:W-:Y:S02]  /*1a20*/  LOP3.LUT R26, R25, 0x3f, RZ, 0xc, !PT ;  /* 0x0000003f191a7812 */ /* 0x000fe400078e0cff */
[CC--:B------:R-:W-:Y:S02]  /*1a30*/  SHF.L.U64.HI R33, R27.reuse, R24.reuse, R4 ;  /* 0x000000181b217219 */ /* 0x0c0fe40000010204 */
[----:B------:R-:W-:-:S02]  /*1a40*/  SHF.L.U32 R24, R27, R24, RZ ;  /* 0x000000181b187219 */ /* 0x000fc400000006ff */
[-CC-:B------:R-:W-:Y:S02]  /*1a50*/  SHF.R.U64 R27, R29, R26.reuse, R31.reuse ;  /* 0x0000001a1d1b7219 */ /* 0x180fe4000000121f */
[----:B------:R-:W-:Y:S02]  /*1a60*/  SHF.R.U32.HI R4, RZ, R26, R31 ;  /* 0x0000001aff047219 */ /* 0x000fe4000001161f */
[----:B------:R-:W-:Y:S02]  /*1a70*/  LOP3.LUT R27, R24, R27, RZ, 0xfc, !PT ;  /* 0x0000001b181b7212 */ /* 0x000fe400078efcff */
[----:B------:R-:W-:-:S07]  /*1a80*/  LOP3.LUT R4, R33, R4, RZ, 0xfc, !PT ;  /* 0x0000000421047212 */ /* 0x000fce00078efcff */
.L_x_40:
[----:B------:R-:W-:Y:S05]  /*1a90*/  BSYNC.RECONVERGENT B2 ;  /* 0x0000000000027941 */ /* 0x000fea0003800200 */
.L_x_39:
[----:B------:R-:W-:Y:S01]  /*1aa0*/  IMAD.WIDE.U32 R28, R27, 0x2168c235, RZ ;  /* 0x2168c2351b1c7825 */ /* 0x000fe200078e00ff */
[----:B------:R-:W-:-:S03]  /*1ab0*/  SHF.R.U32.HI R21, RZ, 0x1e, R21 ;  /* 0x0000001eff157819 */ /* 0x000fc60000011615 */
[----:B------:R-:W-:Y:S01]  /*1ac0*/  IMAD.MOV.U32 R30, RZ, RZ, R29 ;  /* 0x000000ffff1e7224 */ /* 0x000fe200078e001d */
[----:B------:R-:W-:Y:S01]  /*1ad0*/  IADD3 RZ, P1, PT, R28, R28, RZ ;  /* 0x0000001c1cff7210 */ /* 0x000fe20007f3e0ff */
[----:B------:R-:W-:Y:S01]  /*1ae0*/  IMAD.MOV.U32 R31, RZ, RZ, RZ ;  /* 0x000000ffff1f7224 */ /* 0x000fe200078e00ff */
[----:B------:R-:W-:Y:S01]  /*1af0*/  LEA.HI R20, R20, R21, RZ, 0x1 ;  /* 0x0000001514147211 */ /* 0x000fe200078f08ff */
[----:B------:R-:W-:-:S04]  /*1b00*/  IMAD.HI.U32 R24, R4, -0x36f0255e, RZ ;  /* 0xc90fdaa204187827 */ /* 0x000fc800078e00ff */
[----:B------:R-:W-:-:S04]  /*1b10*/  IMAD.WIDE.U32 R26, R27, -0x36f0255e, R30 ;  /* 0xc90fdaa21b1a7825 */ /* 0x000fc800078e001e */
[C---:B------:R-:W-:Y:S02]  /*1b20*/  IMAD R29, R4.reuse, -0x36f0255e, RZ ;  /* 0xc90fdaa2041d7824 */ /* 0x040fe400078e02ff */
[----:B------:R-:W-:-:S04]  /*1b30*/  IMAD.WIDE.U32 R26, P2, R4, 0x2168c235, R26 ;  /* 0x2168c235041a7825 */ /* 0x000fc8000784001a */
[----:B------:R-:W-:Y:S01]  /*1b40*/  IMAD.X R4, RZ, RZ, R24, P2 ;  /* 0x000000ffff047224 */ /* 0x000fe200010e0618 */
[----:B------:R-:W-:Y:S02]  /*1b50*/  IADD3 R24, P2, PT, R29, R27, RZ ;  /* 0x0000001b1d187210 */ /* 0x000fe40007f5e0ff */
[----:B------:R-:W-:Y:S02]  /*1b60*/  IADD3.X RZ, P1, PT, R26, R26, RZ, P1, !PT ;  /* 0x0000001a1aff7210 */ /* 0x000fe40000f3e4ff */
[C---:B------:R-:W-:Y:S01]  /*1b70*/  ISETP.GT.U32.AND P3, PT, R24.reuse, RZ, PT ;  /* 0x000000ff1800720c */ /* 0x040fe20003f64070 */
[----:B------:R-:W-:Y:S01]  /*1b80*/  IMAD.X R4, RZ, RZ, R4, P2 ;  /* 0x000000ffff047224 */ /* 0x000fe200010e0604 */
[----:B------:R-:W-:-:S04]  /*1b90*/  IADD3.X R27, P2, PT, R24, R24, RZ, P1, !PT ;  /* 0x00000018181b7210 */ /* 0x000fc80000f5e4ff */
[C---:B------:R-:W-:Y:S01]  /*1ba0*/  ISETP.GT.AND.EX P1, PT, R4.reuse, RZ, PT, P3 ;  /* 0x000000ff0400720c */ /* 0x040fe20003f24330 */
[----:B------:R-:W-:-:S03]  /*1bb0*/  IMAD.X R29, R4, 0x1, R4, P2 ;  /* 0x00000001041d7824 */ /* 0x000fc600010e0604 */
[----:B------:R-:W-:Y:S02]  /*1bc0*/  SEL R27, R27, R24, P1 ;  /* 0x000000181b1b7207 */ /* 0x000fe40000800000 */
[----:B------:R-:W-:Y:S02]  /*1bd0*/  SEL R29, R29, R4, P1 ;  /* 0x000000041d1d7207 */ /* 0x000fe40000800000 */
[----:B------:R-:W-:Y:S02]  /*1be0*/  IADD3 R28, P2, PT, R27, 0x1, RZ ;  /* 0x000000011b1c7810 */ /* 0x000fe40007f5e0ff */
[----:B------:R-:W-:Y:S02]  /*1bf0*/  SEL R24, RZ, 0xffffffff, !P1 ;  /* 0xffffffffff187807 */ /* 0x000fe40004800000 */
[----:B------:R-:W-:Y:S01]  /*1c00*/  LOP3.LUT P1, R4, R5, 0x80000000, RZ, 0xc0, !PT ;  /* 0x8000000005047812 */ /* 0x000fe2000782c0ff */
[----:B------:R-:W-:Y:S02]  /*1c10*/  IMAD.X R27, RZ, RZ, R29, P2 ;  /* 0x000000ffff1b7224 */ /* 0x000fe400010e061d */
[----:B------:R-:W-:Y:S01]  /*1c20*/  IMAD.IADD R5, R24, 0x1, -R25 ;  /* 0x0000000118057824 */ /* 0x000fe200078e0a19 */
[----:B------:R-:W-:-:S02]  /*1c30*/  @!P0 LOP3.LUT R4, R4, 0x80000000, RZ, 0x3c, !PT ;  /* 0x8000000004048812 */ /* 0x000fc400078e3cff */
[----:B------:R-:W-:Y:S01]  /*1c40*/  SHF.R.U64 R28, R28, 0xa, R27 ;  /* 0x0000000a1c1c7819 */ /* 0x000fe2000000121b */
[----:B------:R-:W-:-:S03]  /*1c50*/  IMAD.SHL.U32 R5, R5, 0x100000, RZ ;  /* 0x0010000005057824 */ /* 0x000fc600078e00ff */
[----:B------:R-:W-:-:S03]  /*1c60*/  IADD3 R28, P2, PT, R28, 0x1, RZ ;  /* 0x000000011c1c7810 */ /* 0x000fc60007f5e0ff */
[----:B------:R-:W-:Y:S01]  /*1c70*/  @P1 IMAD.MOV R20, RZ, RZ, -R20 ;  /* 0x000000ffff141224 */ /* 0x000fe200078e0a14 */
[----:B------:R-:W-:-:S04]  /*1c80*/  LEA.HI.X R27, R27, RZ, RZ, 0x16, P2 ;  /* 0x000000ff1b1b7211 */ /* 0x000fc800010fb4ff */
[--C-:B------:R-:W-:Y:S02]  /*1c90*/  SHF.R.U64 R28, R28, 0x1, R27.reuse ;  /* 0x000000011c1c7819 */ /* 0x100fe4000000121b */
[----:B------:R-:W-:Y:S02]  /*1ca0*/  SHF.R.U32.HI R24, RZ, 0x1, R27 ;  /* 0x00000001ff187819 */ /* 0x000fe4000001161b */
[----:B------:R-:W-:-:S04]  /*1cb0*/  IADD3 R28, P2, P3, RZ, RZ, R28 ;  /* 0x000000ffff1c7210 */ /* 0x000fc80007b5e01c */
[----:B------:R-:W-:-:S04]  /*1cc0*/  IADD3.X R5, PT, PT, R5, 0x3fe00000, R24, P2, P3 ;  /* 0x3fe0000005057810 */ /* 0x000fc800017e6418 */
[----:B------:R-:W-:-:S07]  /*1cd0*/  LOP3.LUT R29, R5, R4, RZ, 0xfc, !PT ;  /* 0x00000004051d7212 */ /* 0x000fce00078efcff */
.L_x_34:
[----:B------:R-:W-:Y:S02]  /*1ce0*/  IMAD.MOV.U32 R4, RZ, RZ, R0 ;  /* 0x000000ffff047224 */ /* 0x000fe400078e0000 */
[----:B------:R-:W-:-:S04]  /*1cf0*/  IMAD.MOV.U32 R5, RZ, RZ, 0x0 ;  /* 0x00000000ff057424 */ /* 0x000fc800078e00ff */
[----:B------:R-:W-:Y:S05]  /*1d00*/  RET.REL.NODEC R4 `(_Z4cfftPN6thrust24THRUST_300001_SM_1000_NS7complexIdEEiib) ;  /* 0xffffffe004bc7950 */ /* 0x000fea0003c3ffff */
.L_x_41:
        /* <DEDUP_REMOVED lines=15> */
.L_x_44:


//--------------------- .nv.global.init           --------------------------
	.section	.nv.global.init,"aw",@progbits
	.align	16
.nv.global.init:
	.type		__cudart_sin_cos_coeffs,@object
	.size		__cudart_sin_cos_coeffs,(__cudart_i2opi_d - __cudart_sin_cos_coeffs)
__cudart_sin_cos_coeffs:
        /*0000*/ 	.byte	0x46, 0xd2, 0xb0, 0x2c, 0xf1, 0xe5, 0x5a, 0xbe, 0x92, 0xe3, 0xac, 0x69, 0xe3, 0x1d, 0xc7, 0x3e
        /*0010*/ 	.byte	0xa1, 0x62, 0xdb, 0x19, 0xa0, 0x01, 0x2a, 0xbf, 0x18, 0x08, 0x11, 0x11, 0x11, 0x11, 0x81, 0x3f
        /*0020*/ 	.byte	0x54, 0x55, 0x55, 0x55, 0x55, 0x55, 0xc5, 0xbf, 0x00, 0x00, 0x00, 0x00, 0x00, 0x00, 0x00, 0x00
        /*0030*/ 	.byte	0x00, 0x00, 0x00, 0x00, 0x00, 0x00, 0x00, 0x00, 0x64, 0x81, 0xfd, 0x20, 0x83, 0xff, 0xa8, 0xbd
        /*0040*/ 	.byte	0x28, 0x85, 0xef, 0xc1, 0xa7, 0xee, 0x21, 0x3e, 0xd9, 0xe6, 0x06, 0x8e, 0x4f, 0x7e, 0x92, 0xbe
        /*0050*/ 	.byte	0xe9, 0xbc, 0xdd, 0x19, 0xa0, 0x01, 0xfa, 0x3e, 0x47, 0x5d, 0xc1, 0x16, 0x6c, 0xc1, 0x56, 0xbf
        /*0060*/ 	.byte	0x51, 0x55, 0x55, 0x55, 0x55, 0x55, 0xa5, 0x3f, 0x00, 0x00, 0x00, 0x00, 0x00, 0x00, 0xe0, 0xbf
        /*0070*/ 	.byte	0x00, 0x00, 0x00, 0x00, 0x00, 0x00, 0xf0, 0x3f, 0x00, 0x00, 0x00, 0x00, 0x00, 0x00, 0x00, 0x00
	.type		__cudart_i2opi_d,@object
	.size		__cudart_i2opi_d,(.L_28 - __cudart_i2opi_d)
__cudart_i2opi_d:
        /* <DEDUP_REMOVED lines=9> */
.L_28:


//--------------------- .nv.shared.reserved.0     --------------------------
	.section	.nv.shared.reserved.0,"aw",@nobits
	.weak		__nv_reservedSMEM_offset_0_alias
	.size		__nv_reservedSMEM_offset_0_alias, 0, 64
	.other		__nv_reservedSMEM_offset_0_alias,@"STO_CUDA_RESERVED_SHARED STV_DEFAULT"
__nv_reservedSMEM_offset_0_alias:
	.zero		0
	.zero		64


//--------------------- .nv.global                --------------------------
	.section	.nv.global,"aw",@nobits
.nv.global:
	.type		_ZN34_INTERNAL_682bbe4f_4_k_cu_4ecb745b4cuda3std3__48in_placeE,@object
	.size		_ZN34_INTERNAL_682bbe4f_4_k_cu_4ecb745b4cuda3std3__48in_placeE,(_ZN34_INTERNAL_682bbe4f_4_k_cu_4ecb745b4cuda3std6ranges3__45__cpo8distanceE - _ZN34_INTERNAL_682bbe4f_4_k_cu_4ecb745b4cuda3std3__48in_placeE)
_ZN34_INTERNAL_682bbe4f_4_k_cu_4ecb745b4cuda3std3__48in_placeE:
	.zero		1
	.type		_ZN34_INTERNAL_682bbe4f_4_k_cu_4ecb745b4cuda3std6ranges3__45__cpo8distanceE,@object
	.size		_ZN34_INTERNAL_682bbe4f_4_k_cu_4ecb745b4cuda3std6ranges3__45__cpo8distanceE,(_ZN34_INTERNAL_682bbe4f_4_k_cu_4ecb745b4cuda3std3__45__cpo6cbeginE - _ZN34_INTERNAL_682bbe4f_4_k_cu_4ecb745b4cuda3std6ranges3__45__cpo8distanceE)
_ZN34_INTERNAL_682bbe4f_4_k_cu_4ecb745b4cuda3std6ranges3__45__cpo8distanceE:
	.zero		1
	.type		_ZN34_INTERNAL_682bbe4f_4_k_cu_4ecb745b4cuda3std3__45__cpo6cbeginE,@object
	.size		_ZN34_INTERNAL_682bbe4f_4_k_cu_4ecb745b4cuda3std3__45__cpo6cbeginE,(_ZN34_INTERNAL_682bbe4f_4_k_cu_4ecb745b4cuda3std6ranges3__45__cpo7advanceE - _ZN34_INTERNAL_682bbe4f_4_k_cu_4ecb745b4cuda3std3__45__cpo6cbeginE)
_ZN34_INTERNAL_682bbe4f_4_k_cu_4ecb745b4cuda3std3__45__cpo6cbeginE:
	.zero		1
	.type		_ZN34_INTERNAL_682bbe4f_4_k_cu_4ecb745b4cuda3std6ranges3__45__cpo7advanceE,@object
	.size		_ZN34_INTERNAL_682bbe4f_4_k_cu_4ecb745b4cuda3std6ranges3__45__cpo7advanceE,(_ZN34_INTERNAL_682bbe4f_4_k_cu_4ecb745b4cuda3std3__45__cpo7crbeginE - _ZN34_INTERNAL_682bbe4f_4_k_cu_4ecb745b4cuda3std6ranges3__45__cpo7advanceE)
_ZN34_INTERNAL_682bbe4f_4_k_cu_4ecb745b4cuda3std6ranges3__45__cpo7advanceE:
	.zero		1
	.type		_ZN34_INTERNAL_682bbe4f_4_k_cu_4ecb745b4cuda3std3__45__cpo7crbeginE,@object
	.size		_ZN34_INTERNAL_682bbe4f_4_k_cu_4ecb745b4cuda3std3__45__cpo7crbeginE,(_ZN34_INTERNAL_682bbe4f_4_k_cu_4ecb745b4cuda3std6ranges3__45__cpo4dataE - _ZN34_INTERNAL_682bbe4f_4_k_cu_4ecb745b4cuda3std3__45__cpo7crbeginE)
_ZN34_INTERNAL_682bbe4f_4_k_cu_4ecb745b4cuda3std3__45__cpo7crbeginE:
	.zero		1
	.type		_ZN34_INTERNAL_682bbe4f_4_k_cu_4ecb745b4cuda3std6ranges3__45__cpo4dataE,@object
	.size		_ZN34_INTERNAL_682bbe4f_4_k_cu_4ecb745b4cuda3std6ranges3__45__cpo4dataE,(_ZN34_INTERNAL_682bbe4f_4_k_cu_4ecb745b4cuda3std6ranges3__45__cpo5beginE - _ZN34_INTERNAL_682bbe4f_4_k_cu_4ecb745b4cuda3std6ranges3__45__cpo4dataE)
_ZN34_INTERNAL_682bbe4f_4_k_cu_4ecb745b4cuda3std6ranges3__45__cpo4dataE:
	.zero		1
	.type		_ZN34_INTERNAL_682bbe4f_4_k_cu_4ecb745b4cuda3std6ranges3__45__cpo5beginE,@object
	.size		_ZN34_INTERNAL_682bbe4f_4_k_cu_4ecb745b4cuda3std6ranges3__45__cpo5beginE,(_ZN34_INTERNAL_682bbe4f_4_k_cu_4ecb745b4cuda3std3__436_GLOBAL__N__682bbe4f_4_k_cu_4ecb745b6ignoreE - _ZN34_INTERNAL_682bbe4f_4_k_cu_4ecb745b4cuda3std6ranges3__45__cpo5beginE)
_ZN34_INTERNAL_682bbe4f_4_k_cu_4ecb745b4cuda3std6ranges3__45__cpo5beginE:
	.zero		1
	.type		_ZN34_INTERNAL_682bbe4f_4_k_cu_4ecb745b4cuda3std3__436_GLOBAL__N__682bbe4f_4_k_cu_4ecb745b6ignoreE,@object
	.size		_ZN34_INTERNAL_682bbe4f_4_k_cu_4ecb745b4cuda3std3__436_GLOBAL__N__682bbe4f_4_k_cu_4ecb745b6ignoreE,(_ZN34_INTERNAL_682bbe4f_4_k_cu_4ecb745b4cuda3std6ranges3__45__cpo4sizeE - _ZN34_INTERNAL_682bbe4f_4_k_cu_4ecb745b4cuda3std3__436_GLOBAL__N__682bbe4f_4_k_cu_4ecb745b6ignoreE)
_ZN34_INTERNAL_682bbe4f_4_k_cu_4ecb745b4cuda3std3__436_GLOBAL__N__682bbe4f_4_k_cu_4ecb745b6ignoreE:
	.zero		1
	.type		_ZN34_INTERNAL_682bbe4f_4_k_cu_4ecb745b4cuda3std6ranges3__45__cpo4sizeE,@object
	.size		_ZN34_INTERNAL_682bbe4f_4_k_cu_4ecb745b4cuda3std6ranges3__45__cpo4sizeE,(_ZN34_INTERNAL_682bbe4f_4_k_cu_4ecb745b4cuda3std3__45__cpo5beginE - _ZN34_INTERNAL_682bbe4f_4_k_cu_4ecb745b4cuda3std6ranges3__45__cpo4sizeE)
_ZN34_INTERNAL_682bbe4f_4_k_cu_4ecb745b4cuda3std6ranges3__45__cpo4sizeE:
	.zero		1
	.type		_ZN34_INTERNAL_682bbe4f_4_k_cu_4ecb745b4cuda3std3__45__cpo5beginE,@object
	.size		_ZN34_INTERNAL_682bbe4f_4_k_cu_4ecb745b4cuda3std3__45__cpo5beginE,(_ZN34_INTERNAL_682bbe4f_4_k_cu_4ecb745b4cuda3std6ranges3__45__cpo6cbeginE - _ZN34_INTERNAL_682bbe4f_4_k_cu_4ecb745b4cuda3std3__45__cpo5beginE)
_ZN34_INTERNAL_682bbe4f_4_k_cu_4ecb745b4cuda3std3__45__cpo5beginE:
	.zero		1
	.type		_ZN34_INTERNAL_682bbe4f_4_k_cu_4ecb745b4cuda3std6ranges3__45__cpo6cbeginE,@object
	.size		_ZN34_INTERNAL_682bbe4f_4_k_cu_4ecb745b4cuda3std6ranges3__45__cpo6cbeginE,(_ZN34_INTERNAL_682bbe4f_4_k_cu_4ecb745b4cuda3std3__45__cpo6rbeginE - _ZN34_INTERNAL_682bbe4f_4_k_cu_4ecb745b4cuda3std6ranges3__45__cpo6cbeginE)
_ZN34_INTERNAL_682bbe4f_4_k_cu_4ecb745b4cuda3std6ranges3__45__cpo6cbeginE:
	.zero		1
	.type		_ZN34_INTERNAL_682bbe4f_4_k_cu_4ecb745b4cuda3std3__45__cpo6rbeginE,@object
	.size		_ZN34_INTERNAL_682bbe4f_4_k_cu_4ecb745b4cuda3std3__45__cpo6rbeginE,(_ZN34_INTERNAL_682bbe4f_4_k_cu_4ecb745b4cuda3std6ranges3__45__cpo4nextE - _ZN34_INTERNAL_682bbe4f_4_k_cu_4ecb745b4cuda3std3__45__cpo6rbeginE)
_ZN34_INTERNAL_682bbe4f_4_k_cu_4ecb745b4cuda3std3__45__cpo6rbeginE:
	.zero		1
	.type		_ZN34_INTERNAL_682bbe4f_4_k_cu_4ecb745b4cuda3std6ranges3__45__cpo4nextE,@object
	.size		_ZN34_INTERNAL_682bbe4f_4_k_cu_4ecb745b4cuda3std6ranges3__45__cpo4nextE,(_ZN34_INTERNAL_682bbe4f_4_k_cu_4ecb745b4cuda3std6ranges3__45__cpo4swapE - _ZN34_INTERNAL_682bbe4f_4_k_cu_4ecb745b4cuda3std6ranges3__45__cpo4nextE)
_ZN34_INTERNAL_682bbe4f_4_k_cu_4ecb745b4cuda3std6ranges3__45__cpo4nextE:
	.zero		1
	.type		_ZN34_INTERNAL_682bbe4f_4_k_cu_4ecb745b4cuda3std6ranges3__45__cpo4swapE,@object
	.size		_ZN34_INTERNAL_682bbe4f_4_k_cu_4ecb745b4cuda3std6ranges3__45__cpo4swapE,(_ZN34_INTERNAL_682bbe4f_4_k_cu_4ecb745b4cuda3std3__420unreachable_sentinelE - _ZN34_INTERNAL_682bbe4f_4_k_cu_4ecb745b4cuda3std6ranges3__45__cpo4swapE)
_ZN34_INTERNAL_682bbe4f_4_k_cu_4ecb745b4cuda3std6ranges3__45__cpo4swapE:
	.zero		1
	.type		_ZN34_INTERNAL_682bbe4f_4_k_cu_4ecb745b4cuda3std3__420unreachable_sentinelE,@object
	.size		_ZN34_INTERNAL_682bbe4f_4_k_cu_4ecb745b4cuda3std3__420unreachable_sentinelE,(_ZN34_INTERNAL_682bbe4f_4_k_cu_4ecb745b6thrust24THRUST_300001_SM_1000_NS6system6detail10sequential3seqE - _ZN34_INTERNAL_682bbe4f_4_k_cu_4ecb745b4cuda3std3__420unreachable_sentinelE)
_ZN34_INTERNAL_682bbe4f_4_k_cu_4ecb745b4cuda3std3__420unreachable_sentinelE:
	.zero		1
	.type		_ZN34_INTERNAL_682bbe4f_4_k_cu_4ecb745b6thrust24THRUST_300001_SM_1000_NS6system6detail10sequential3seqE,@object
	.size		_ZN34_INTERNAL_682bbe4f_4_k_cu_4ecb745b6thrust24THRUST_300001_SM_1000_NS6system6detail10sequential3seqE,(_ZN34_INTERNAL_682bbe4f_4_k_cu_4ecb745b4cuda3std3__45__cpo4cendE - _ZN34_INTERNAL_682bbe4f_4_k_cu_4ecb745b6thrust24THRUST_300001_SM_1000_NS6system6detail10sequential3seqE)
_ZN34_INTERNAL_682bbe4f_4_k_cu_4ecb745b6thrust24THRUST_300001_SM_1000_NS6system6detail10sequential3seqE:
	.zero		1
	.type		_ZN34_INTERNAL_682bbe4f_4_k_cu_4ecb745b4cuda3std3__45__cpo4cendE,@object
	.size		_ZN34_INTERNAL_682bbe4f_4_k_cu_4ecb745b4cuda3std3__45__cpo4cendE,(_ZN34_INTERNAL_682bbe4f_4_k_cu_4ecb745b4cuda3std6ranges3__45__cpo9iter_swapE - _ZN34_INTERNAL_682bbe4f_4_k_cu_4ecb745b4cuda3std3__45__cpo4cendE)
_ZN34_INTERNAL_682bbe4f_4_k_cu_4ecb745b4cuda3std3__45__cpo4cendE:
	.zero		1
	.type		_ZN34_INTERNAL_682bbe4f_4_k_cu_4ecb745b4cuda3std6ranges3__45__cpo9iter_swapE,@object
	.size		_ZN34_INTERNAL_682bbe4f_4_k_cu_4ecb745b4cuda3std6ranges3__45__cpo9iter_swapE,(_ZN34_INTERNAL_682bbe4f_4_k_cu_4ecb745b4cuda3std3__45__cpo5crendE - _ZN34_INTERNAL_682bbe4f_4_k_cu_4ecb745b4cuda3std6ranges3__45__cpo9iter_swapE)
_ZN34_INTERNAL_682bbe4f_4_k_cu_4ecb745b4cuda3std6ranges3__45__cpo9iter_swapE:
	.zero		1
	.type		_ZN34_INTERNAL_682bbe4f_4_k_cu_4ecb745b4cuda3std3__45__cpo5crendE,@object
	.size		_ZN34_INTERNAL_682bbe4f_4_k_cu_4ecb745b4cuda3std3__45__cpo5crendE,(_ZN34_INTERNAL_682bbe4f_4_k_cu_4ecb745b4cuda3std6ranges3__45__cpo5cdataE - _ZN34_INTERNAL_682bbe4f_4_k_cu_4ecb745b4cuda3std3__45__cpo5crendE)
_ZN34_INTERNAL_682bbe4f_4_k_cu_4ecb745b4cuda3std3__45__cpo5crendE:
	.zero		1
	.type		_ZN34_INTERNAL_682bbe4f_4_k_cu_4ecb745b4cuda3std6ranges3__45__cpo5cdataE,@object
	.size		_ZN34_INTERNAL_682bbe4f_4_k_cu_4ecb745b4cuda3std6ranges3__45__cpo5cdataE,(_ZN34_INTERNAL_682bbe4f_4_k_cu_4ecb745b4cuda3std6ranges3__45__cpo3endE - _ZN34_INTERNAL_682bbe4f_4_k_cu_4ecb745b4cuda3std6ranges3__45__cpo5cdataE)
_ZN34_INTERNAL_682bbe4f_4_k_cu_4ecb745b4cuda3std6ranges3__45__cpo5cdataE:
	.zero		1
	.type		_ZN34_INTERNAL_682bbe4f_4_k_cu_4ecb745b4cuda3std6ranges3__45__cpo3endE,@object
	.size		_ZN34_INTERNAL_682bbe4f_4_k_cu_4ecb745b4cuda3std6ranges3__45__cpo3endE,(_ZN34_INTERNAL_682bbe4f_4_k_cu_4ecb745b4cuda3std3__419piecewise_constructE - _ZN34_INTERNAL_682bbe4f_4_k_cu_4ecb745b4cuda3std6ranges3__45__cpo3endE)
_ZN34_INTERNAL_682bbe4f_4_k_cu_4ecb745b4cuda3std6ranges3__45__cpo3endE:
	.zero		1
	.type		_ZN34_INTERNAL_682bbe4f_4_k_cu_4ecb745b4cuda3std3__419piecewise_constructE,@object
	.size		_ZN34_INTERNAL_682bbe4f_4_k_cu_4ecb745b4cuda3std3__419piecewise_constructE,(_ZN34_INTERNAL_682bbe4f_4_k_cu_4ecb745b4cuda3std6ranges3__45__cpo5ssizeE - _ZN34_INTERNAL_682bbe4f_4_k_cu_4ecb745b4cuda3std3__419piecewise_constructE)
_ZN34_INTERNAL_682bbe4f_4_k_cu_4ecb745b4cuda3std3__419piecewise_constructE:
	.zero		1
	.type		_ZN34_INTERNAL_682bbe4f_4_k_cu_4ecb745b4cuda3std6ranges3__45__cpo5ssizeE,@object
	.size		_ZN34_INTERNAL_682bbe4f_4_k_cu_4ecb745b4cuda3std6ranges3__45__cpo5ssizeE,(_ZN34_INTERNAL_682bbe4f_4_k_cu_4ecb745b4cuda3std3__45__cpo3endE - _ZN34_INTERNAL_682bbe4f_4_k_cu_4ecb745b4cuda3std6ranges3__45__cpo5ssizeE)
_ZN34_INTERNAL_682bbe4f_4_k_cu_4ecb745b4cuda3std6ranges3__45__cpo5ssizeE:
	.zero		1
	.type		_ZN34_INTERNAL_682bbe4f_4_k_cu_4ecb745b4cuda3std3__45__cpo3endE,@object
	.size		_ZN34_INTERNAL_682bbe4f_4_k_cu_4ecb745b4cuda3std3__45__cpo3endE,(_ZN34_INTERNAL_682bbe4f_4_k_cu_4ecb745b4cuda3std6ranges3__45__cpo4cendE - _ZN34_INTERNAL_682bbe4f_4_k_cu_4ecb745b4cuda3std3__45__cpo3endE)
_ZN34_INTERNAL_682bbe4f_4_k_cu_4ecb745b4cuda3std3__45__cpo3endE:
	.zero		1
	.type		_ZN34_INTERNAL_682bbe4f_4_k_cu_4ecb745b4cuda3std6ranges3__45__cpo4cendE,@object
	.size		_ZN34_INTERNAL_682bbe4f_4_k_cu_4ecb745b4cuda3std6ranges3__45__cpo4cendE,(_ZN34_INTERNAL_682bbe4f_4_k_cu_4ecb745b4cuda3std3__45__cpo4rendE - _ZN34_INTERNAL_682bbe4f_4_k_cu_4ecb745b4cuda3std6ranges3__45__cpo4cendE)
_ZN34_INTERNAL_682bbe4f_4_k_cu_4ecb745b4cuda3std6ranges3__45__cpo4cendE:
	.zero		1
	.type		_ZN34_INTERNAL_682bbe4f_4_k_cu_4ecb745b4cuda3std3__45__cpo4rendE,@object
	.size		_ZN34_INTERNAL_682bbe4f_4_k_cu_4ecb745b4cuda3std3__45__cpo4rendE,(_ZN34_INTERNAL_682bbe4f_4_k_cu_4ecb745b4cuda3std6ranges3__45__cpo4prevE - _ZN34_INTERNAL_682bbe4f_4_k_cu_4ecb745b4cuda3std3__45__cpo4rendE)
_ZN34_INTERNAL_682bbe4f_4_k_cu_4ecb745b4cuda3std3__45__cpo4rendE:
	.zero		1
	.type		_ZN34_INTERNAL_682bbe4f_4_k_cu_4ecb745b4cuda3std6ranges3__45__cpo4prevE,@object
	.size		_ZN34_INTERNAL_682bbe4f_4_k_cu_4ecb745b4cuda3std6ranges3__45__cpo4prevE,(_ZN34_INTERNAL_682bbe4f_4_k_cu_4ecb745b4cuda3std6ranges3__45__cpo9iter_moveE - _ZN34_INTERNAL_682bbe4f_4_k_cu_4ecb745b4cuda3std6ranges3__45__cpo4prevE)
_ZN34_INTERNAL_682bbe4f_4_k_cu_4ecb745b4cuda3std6ranges3__45__cpo4prevE:
	.zero		1
	.type		_ZN34_INTERNAL_682bbe4f_4_k_cu_4ecb745b4cuda3std6ranges3__45__cpo9iter_moveE,@object
	.size		_ZN34_INTERNAL_682bbe4f_4_k_cu_4ecb745b4cuda3std6ranges3__45__cpo9iter_moveE,(.L_13 - _ZN34_INTERNAL_682bbe4f_4_k_cu_4ecb745b4cuda3std6ranges3__45__cpo9iter_moveE)
_ZN34_INTERNAL_682bbe4f_4_k_cu_4ecb745b4cuda3std6ranges3__45__cpo9iter_moveE:
	.zero		1
.L_13:


//--------------------- .nv.constant0._Z4itorPiPN6thrust24THRUST_300001_SM_1000_NS7complexIdEEi --------------------------
	.section	.nv.constant0._Z4itorPiPN6thrust24THRUST_300001_SM_1000_NS7complexIdEEi,"a",@progbits
	.sectionflags	@""
	.align	4
.nv.constant0._Z4itorPiPN6thrust24THRUST_300001_SM_1000_NS7complexIdEEi:
	.zero		916


//--------------------- .nv.constant0._Z4rtoiPN6thrust24THRUST_300001_SM_1000_NS7complexIdEEPii --------------------------
	.section	.nv.constant0._Z4rtoiPN6thrust24THRUST_300001_SM_1000_NS7complexIdEEPii,"a",@progbits
	.sectionflags	@""
	.align	4
.nv.constant0._Z4rtoiPN6thrust24THRUST_300001_SM_1000_NS7complexIdEEPii:
	.zero		916


//--------------------- .nv.constant0._Z4kdivPN6thrust24THRUST_300001_SM_1000_NS7complexIdEEii --------------------------
	.section	.nv.constant0._Z4kdivPN6thrust24THRUST_300001_SM_1000_NS7complexIdEEii,"a",@progbits
	.sectionflags	@""
	.align	4
.nv.constant0._Z4kdivPN6thrust24THRUST_300001_SM_1000_NS7complexIdEEii:
	.zero		912


//--------------------- .nv.constant0._Z4kmulPN6thrust24THRUST_300001_SM_1000_NS7complexIdEES3_i --------------------------
	.section	.nv.constant0._Z4kmulPN6thrust24THRUST_300001_SM_1000_NS7complexIdEES3_i,"a",@progbits
	.sectionflags	@""
	.align	4
.nv.constant0._Z4kmulPN6thrust24THRUST_300001_SM_1000_NS7complexIdEES3_i:
	.zero		916


//--------------------- .nv.constant0._Z8kbit_revPN6thrust24THRUST_300001_SM_1000_NS7complexIdEEii --------------------------
	.section	.nv.constant0._Z8kbit_revPN6thrust24THRUST_300001_SM_1000_NS7complexIdEEii,"a",@progbits
	.sectionflags	@""
	.align	4
.nv.constant0._Z8kbit_revPN6thrust24THRUST_300001_SM_1000_NS7complexIdEEii:
	.zero		912


//--------------------- .nv.constant0._Z4cfftPN6thrust24THRUST_300001_SM_1000_NS7complexIdEEiib --------------------------
	.section	.nv.constant0._Z4cfftPN6thrust24THRUST_300001_SM_1000_NS7complexIdEEiib,"a",@progbits
	.sectionflags	@""
	.align	4
.nv.constant0._Z4cfftPN6thrust24THRUST_300001_SM_1000_NS7complexIdEEiib:
	.zero		913


//--------------------- SYMBOLS --------------------------

	.type		.nv.reservedSmem.offset0,@object
	.size		.nv.reservedSmem.offset0,0x4
